//
// Generated by NVIDIA NVVM Compiler
//
// Compiler Build ID: CL-36424714
// Cuda compilation tools, release 13.0, V13.0.88
// Based on NVVM 20.0.0
//

.version 9.0
.target sm_100
.address_size 64

	// .globl	_Z10vec_lgammaPdS_j
.func  (.param .b64 func_retval0) __internal_lgamma_pos
(
	.param .b64 __internal_lgamma_pos_param_0
)
;
.global .align 16 .b8 __cudart_sin_cos_coeffs[128] = {70, 210, 176, 44, 241, 229, 90, 190, 146, 227, 172, 105, 227, 29, 199, 62, 161, 98, 219, 25, 160, 1, 42, 191, 24, 8, 17, 17, 17, 17, 129, 63, 84, 85, 85, 85, 85, 85, 197, 191, 0, 0, 0, 0, 0, 0, 0, 0, 0, 0, 0, 0, 0, 0, 0, 0, 100, 129, 253, 32, 131, 255, 168, 189, 40, 133, 239, 193, 167, 238, 33, 62, 217, 230, 6, 142, 79, 126, 146, 190, 233, 188, 221, 25, 160, 1, 250, 62, 71, 93, 193, 22, 108, 193, 86, 191, 81, 85, 85, 85, 85, 85, 165, 63, 0, 0, 0, 0, 0, 0, 224, 191, 0, 0, 0, 0, 0, 0, 240, 63};

.visible .entry _Z10vec_lgammaPdS_j(
	.param .u64 .ptr .align 1 _Z10vec_lgammaPdS_j_param_0,
	.param .u64 .ptr .align 1 _Z10vec_lgammaPdS_j_param_1,
	.param .u32 _Z10vec_lgammaPdS_j_param_2
)
{
	.reg .pred 	%p<13>;
	.reg .b32 	%r<40>;
	.reg .b64 	%rd<15>;
	.reg .b64 	%fd<88>;

	ld.param.u64 	%rd1, [_Z10vec_lgammaPdS_j_param_0];
	ld.param.u64 	%rd2, [_Z10vec_lgammaPdS_j_param_1];
	ld.param.u32 	%r13, [_Z10vec_lgammaPdS_j_param_2];
	mov.u32 	%r14, %ctaid.x;
	mov.u32 	%r15, %ntid.x;
	mov.u32 	%r16, %tid.x;
	mad.lo.s32 	%r1, %r14, %r15, %r16;
	setp.ge.u32 	%p1, %r1, %r13;
	@%p1 bra 	$L__BB0_16;
	cvta.to.global.u64 	%rd3, %rd1;
	mul.wide.u32 	%rd4, %r1, 8;
	add.s64 	%rd5, %rd3, %rd4;
	ld.global.f64 	%fd1, [%rd5];
	setp.nan.f64 	%p2, %fd1, %fd1;
	@%p2 bra 	$L__BB0_14;
	abs.f64 	%fd84, %fd1;
	{ // callseq 0, 0
	.param .b64 param0;
	st.param.f64 	[param0], %fd84;
	.param .b64 retval0;
	call.uni (retval0), 
	__internal_lgamma_pos, 
	(
	param0
	);
	ld.param.f64 	%fd17, [retval0];
	} // callseq 0
	{
	.reg .b32 %temp; 
	mov.b64 	{%temp, %r17}, %fd1;
	}
	setp.gt.s32 	%p3, %r17, -1;
	mov.f64 	%fd87, %fd17;
	@%p3 bra 	$L__BB0_15;
	cvt.rzi.f64.f64 	%fd19, %fd84;
	setp.eq.f64 	%p4, %fd84, %fd19;
	mov.f64 	%fd87, 0d7FF0000000000000;
	@%p4 bra 	$L__BB0_15;
	{
	.reg .b32 %temp; 
	mov.b64 	{%temp, %r2}, %fd84;
	}
	setp.lt.s32 	%p5, %r2, 1006632960;
	@%p5 bra 	$L__BB0_6;
	{
	.reg .b32 %temp; 
	mov.b64 	{%r18, %temp}, %fd84;
	}
	add.s32 	%r19, %r2, 1048576;
	mov.b64 	%fd20, {%r18, %r19};
	cvt.rni.f64.f64 	%fd21, %fd20;
	cvt.rzi.s64.f64 	%rd6, %fd21;
	cvt.u32.u64 	%r20, %rd6;
	fma.rn.f64 	%fd22, %fd21, 0dBFE0000000000000, %fd84;
	mul.f64 	%fd23, %fd22, 0d3CA1A62633145C07;
	fma.rn.f64 	%fd24, %fd22, 0d400921FB54442D18, %fd23;
	shl.b64 	%rd7, %rd6, 6;
	and.b64  	%rd8, %rd7, 64;
	mov.u64 	%rd9, __cudart_sin_cos_coeffs;
	add.s64 	%rd10, %rd9, %rd8;
	mul.rn.f64 	%fd25, %fd24, %fd24;
	and.b64  	%rd11, %rd6, 1;
	setp.eq.b64 	%p6, %rd11, 1;
	selp.f64 	%fd26, 0dBDA8FF8320FD8164, 0d3DE5DB65F9785EBA, %p6;
	ld.global.nc.v2.f64 	{%fd27, %fd28}, [%rd10];
	fma.rn.f64 	%fd29, %fd26, %fd25, %fd27;
	fma.rn.f64 	%fd30, %fd29, %fd25, %fd28;
	ld.global.nc.v2.f64 	{%fd31, %fd32}, [%rd10+16];
	fma.rn.f64 	%fd33, %fd30, %fd25, %fd31;
	fma.rn.f64 	%fd34, %fd33, %fd25, %fd32;
	ld.global.nc.v2.f64 	{%fd35, %fd36}, [%rd10+32];
	fma.rn.f64 	%fd37, %fd34, %fd25, %fd35;
	fma.rn.f64 	%fd38, %fd37, %fd25, %fd36;
	fma.rn.f64 	%fd39, %fd38, %fd24, %fd24;
	fma.rn.f64 	%fd40, %fd38, %fd25, 0d3FF0000000000000;
	selp.f64 	%fd41, %fd40, %fd39, %p6;
	and.b32  	%r21, %r20, 2;
	setp.eq.s32 	%p7, %r21, 0;
	mov.f64 	%fd42, 0d0000000000000000;
	sub.f64 	%fd43, %fd42, %fd41;
	selp.f64 	%fd44, %fd41, %fd43, %p7;
	mul.f64 	%fd45, %fd1, %fd44;
	abs.f64 	%fd46, %fd45;
	mov.f64 	%fd47, 0d400921FB54442D18;
	div.rn.f64 	%fd84, %fd47, %fd46;
$L__BB0_6:
	{
	.reg .b32 %temp; 
	mov.b64 	{%temp, %r36}, %fd84;
	}
	{
	.reg .b32 %temp; 
	mov.b64 	{%r37, %temp}, %fd84;
	}
	setp.gt.s32 	%p8, %r36, 1048575;
	mov.b32 	%r38, -1023;
	@%p8 bra 	$L__BB0_8;
	mul.f64 	%fd84, %fd84, 0d4350000000000000;
	{
	.reg .b32 %temp; 
	mov.b64 	{%temp, %r36}, %fd84;
	}
	{
	.reg .b32 %temp; 
	mov.b64 	{%r37, %temp}, %fd84;
	}
	mov.b32 	%r38, -1077;
$L__BB0_8:
	add.s32 	%r24, %r36, -1;
	setp.gt.u32 	%p9, %r24, 2146435070;
	@%p9 bra 	$L__BB0_12;
	shr.u32 	%r27, %r36, 20;
	add.s32 	%r39, %r38, %r27;
	and.b32  	%r28, %r36, 1048575;
	or.b32  	%r29, %r28, 1072693248;
	mov.b64 	%fd85, {%r37, %r29};
	setp.lt.u32 	%p11, %r29, 1073127583;
	@%p11 bra 	$L__BB0_11;
	{
	.reg .b32 %temp; 
	mov.b64 	{%r30, %temp}, %fd85;
	}
	{
	.reg .b32 %temp; 
	mov.b64 	{%temp, %r31}, %fd85;
	}
	add.s32 	%r32, %r31, -1048576;
	mov.b64 	%fd85, {%r30, %r32};
	add.s32 	%r39, %r39, 1;
$L__BB0_11:
	add.f64 	%fd49, %fd85, 0dBFF0000000000000;
	add.f64 	%fd50, %fd85, 0d3FF0000000000000;
	rcp.approx.ftz.f64 	%fd51, %fd50;
	neg.f64 	%fd52, %fd50;
	fma.rn.f64 	%fd53, %fd52, %fd51, 0d3FF0000000000000;
	fma.rn.f64 	%fd54, %fd53, %fd53, %fd53;
	fma.rn.f64 	%fd55, %fd54, %fd51, %fd51;
	mul.f64 	%fd56, %fd49, %fd55;
	fma.rn.f64 	%fd57, %fd49, %fd55, %fd56;
	mul.f64 	%fd58, %fd57, %fd57;
	fma.rn.f64 	%fd59, %fd58, 0d3EB1380B3AE80F1E, 0d3ED0EE258B7A8B04;
	fma.rn.f64 	%fd60, %fd59, %fd58, 0d3EF3B2669F02676F;
	fma.rn.f64 	%fd61, %fd60, %fd58, 0d3F1745CBA9AB0956;
	fma.rn.f64 	%fd62, %fd61, %fd58, 0d3F3C71C72D1B5154;
	fma.rn.f64 	%fd63, %fd62, %fd58, 0d3F624924923BE72D;
	fma.rn.f64 	%fd64, %fd63, %fd58, 0d3F8999999999A3C4;
	fma.rn.f64 	%fd65, %fd64, %fd58, 0d3FB5555555555554;
	sub.f64 	%fd66, %fd49, %fd57;
	add.f64 	%fd67, %fd66, %fd66;
	neg.f64 	%fd68, %fd57;
	fma.rn.f64 	%fd69, %fd68, %fd49, %fd67;
	mul.f64 	%fd70, %fd55, %fd69;
	mul.f64 	%fd71, %fd58, %fd65;
	fma.rn.f64 	%fd72, %fd71, %fd57, %fd70;
	xor.b32  	%r33, %r39, -2147483648;
	mov.b32 	%r34, 1127219200;
	mov.b64 	%fd73, {%r33, %r34};
	mov.b32 	%r35, -2147483648;
	mov.b64 	%fd74, {%r35, %r34};
	sub.f64 	%fd75, %fd73, %fd74;
	fma.rn.f64 	%fd76, %fd75, 0d3FE62E42FEFA39EF, %fd57;
	fma.rn.f64 	%fd77, %fd75, 0dBFE62E42FEFA39EF, %fd76;
	sub.f64 	%fd78, %fd77, %fd57;
	sub.f64 	%fd79, %fd72, %fd78;
	fma.rn.f64 	%fd80, %fd75, 0d3C7ABC9E3B39803F, %fd79;
	add.f64 	%fd86, %fd76, %fd80;
	bra.uni 	$L__BB0_13;
$L__BB0_12:
	fma.rn.f64 	%fd48, %fd84, 0d7FF0000000000000, 0d7FF0000000000000;
	{
	.reg .b32 %temp; 
	mov.b64 	{%temp, %r25}, %fd84;
	}
	and.b32  	%r26, %r25, 2147483647;
	setp.eq.s32 	%p10, %r26, 0;
	selp.f64 	%fd86, 0dFFF0000000000000, %fd48, %p10;
$L__BB0_13:
	setp.lt.s32 	%p12, %r2, 1006632960;
	neg.f64 	%fd81, %fd86;
	sub.f64 	%fd82, %fd86, %fd17;
	selp.f64 	%fd87, %fd81, %fd82, %p12;
	bra.uni 	$L__BB0_15;
$L__BB0_14:
	add.f64 	%fd87, %fd1, %fd1;
$L__BB0_15:
	cvta.to.global.u64 	%rd12, %rd2;
	add.s64 	%rd14, %rd12, %rd4;
	st.global.f64 	[%rd14], %fd87;
$L__BB0_16:
	ret;

}
.func  (.param .b64 func_retval0) __internal_lgamma_pos(
	.param .b64 __internal_lgamma_pos_param_0
)
{
	.reg .pred 	%p<12>;
	.reg .b32 	%r<47>;
	.reg .b64 	%fd<184>;

	ld.param.f64 	%fd22, [__internal_lgamma_pos_param_0];
	{
	.reg .b32 %temp; 
	mov.b64 	{%temp, %r1}, %fd22;
	}
	setp.lt.s32 	%p1, %r1, 1074266112;
	@%p1 bra 	$L__BB1_9;
	setp.lt.u32 	%p8, %r1, 1075838976;
	@%p8 bra 	$L__BB1_8;
	setp.gt.u32 	%p9, %r1, 2146435071;
	@%p9 bra 	$L__BB1_6;
	{
	.reg .b32 %temp; 
	mov.b64 	{%r30, %temp}, %fd22;
	}
	shr.u32 	%r2, %r1, 20;
	add.s32 	%r42, %r2, -1023;
	and.b32  	%r31, %r1, 1048575;
	or.b32  	%r32, %r31, 1072693248;
	mov.b64 	%fd178, {%r30, %r32};
	setp.lt.u32 	%p10, %r32, 1073127583;
	@%p10 bra 	$L__BB1_5;
	{
	.reg .b32 %temp; 
	mov.b64 	{%r33, %temp}, %fd178;
	}
	{
	.reg .b32 %temp; 
	mov.b64 	{%temp, %r34}, %fd178;
	}
	add.s32 	%r35, %r34, -1048576;
	mov.b64 	%fd178, {%r33, %r35};
	add.s32 	%r42, %r2, -1022;
$L__BB1_5:
	add.f64 	%fd129, %fd178, 0dBFF0000000000000;
	add.f64 	%fd130, %fd178, 0d3FF0000000000000;
	rcp.approx.ftz.f64 	%fd131, %fd130;
	neg.f64 	%fd132, %fd130;
	fma.rn.f64 	%fd133, %fd132, %fd131, 0d3FF0000000000000;
	fma.rn.f64 	%fd134, %fd133, %fd133, %fd133;
	fma.rn.f64 	%fd135, %fd134, %fd131, %fd131;
	mul.f64 	%fd136, %fd129, %fd135;
	fma.rn.f64 	%fd137, %fd129, %fd135, %fd136;
	mul.f64 	%fd138, %fd137, %fd137;
	fma.rn.f64 	%fd139, %fd138, 0d3EB1380B3AE80F1E, 0d3ED0EE258B7A8B04;
	fma.rn.f64 	%fd140, %fd139, %fd138, 0d3EF3B2669F02676F;
	fma.rn.f64 	%fd141, %fd140, %fd138, 0d3F1745CBA9AB0956;
	fma.rn.f64 	%fd142, %fd141, %fd138, 0d3F3C71C72D1B5154;
	fma.rn.f64 	%fd143, %fd142, %fd138, 0d3F624924923BE72D;
	fma.rn.f64 	%fd144, %fd143, %fd138, 0d3F8999999999A3C4;
	fma.rn.f64 	%fd145, %fd144, %fd138, 0d3FB5555555555554;
	sub.f64 	%fd146, %fd129, %fd137;
	add.f64 	%fd147, %fd146, %fd146;
	neg.f64 	%fd148, %fd137;
	fma.rn.f64 	%fd149, %fd148, %fd129, %fd147;
	mul.f64 	%fd150, %fd135, %fd149;
	mul.f64 	%fd151, %fd138, %fd145;
	fma.rn.f64 	%fd152, %fd151, %fd137, %fd150;
	xor.b32  	%r36, %r42, -2147483648;
	mov.b32 	%r37, 1127219200;
	mov.b64 	%fd153, {%r36, %r37};
	mov.b32 	%r38, -2147483648;
	mov.b64 	%fd154, {%r38, %r37};
	sub.f64 	%fd155, %fd153, %fd154;
	fma.rn.f64 	%fd156, %fd155, 0d3FE62E42FEFA39EF, %fd137;
	fma.rn.f64 	%fd157, %fd155, 0dBFE62E42FEFA39EF, %fd156;
	sub.f64 	%fd158, %fd157, %fd137;
	sub.f64 	%fd159, %fd152, %fd158;
	fma.rn.f64 	%fd160, %fd155, 0d3C7ABC9E3B39803F, %fd159;
	add.f64 	%fd179, %fd156, %fd160;
	bra.uni 	$L__BB1_7;
$L__BB1_6:
	fma.rn.f64 	%fd179, %fd22, 0d7FF0000000000000, 0d7FF0000000000000;
$L__BB1_7:
	rcp.approx.ftz.f64 	%fd161, %fd22;
	neg.f64 	%fd162, %fd22;
	fma.rn.f64 	%fd163, %fd162, %fd161, 0d3FF0000000000000;
	fma.rn.f64 	%fd164, %fd163, %fd163, %fd163;
	fma.rn.f64 	%fd165, %fd164, %fd161, %fd161;
	mul.f64 	%fd166, %fd165, %fd165;
	{
	.reg .b32 %temp; 
	mov.b64 	{%r39, %temp}, %fd179;
	}
	{
	.reg .b32 %temp; 
	mov.b64 	{%temp, %r40}, %fd179;
	}
	add.s32 	%r41, %r40, -1048576;
	mov.b64 	%fd167, {%r39, %r41};
	add.f64 	%fd168, %fd22, 0dBFE0000000000000;
	fma.rn.f64 	%fd169, %fd166, 0dBF5AC321034783F9, 0d3F4B68B992738FBF;
	fma.rn.f64 	%fd170, %fd169, %fd166, 0dBF4380D01E4F7B8C;
	fma.rn.f64 	%fd171, %fd170, %fd166, 0d3F4A019FA29F7264;
	fma.rn.f64 	%fd172, %fd171, %fd166, 0dBF66C16C16B2ACEC;
	fma.rn.f64 	%fd173, %fd172, %fd166, 0d3FB5555555555545;
	fma.rn.f64 	%fd174, %fd173, %fd165, 0d3FED67F1C864BEAE;
	fma.rn.f64 	%fd175, %fd167, %fd168, %fd174;
	fma.rn.f64 	%fd176, %fd167, %fd168, %fd162;
	add.f64 	%fd177, %fd176, %fd175;
	setp.eq.f64 	%p11, %fd22, 0d7FF0000000000000;
	selp.f64 	%fd183, 0d7FF0000000000000, %fd177, %p11;
	bra.uni 	$L__BB1_21;
$L__BB1_8:
	add.f64 	%fd113, %fd22, 0dC008000000000000;
	fma.rn.f64 	%fd114, %fd113, 0dC0AF7040BB18FB05, 0dC1122B7730207EF3;
	fma.rn.f64 	%fd115, %fd114, %fd113, 0dC1585A0DB81DE7D0;
	fma.rn.f64 	%fd116, %fd115, %fd113, 0dC18A992B8BA94677;
	fma.rn.f64 	%fd117, %fd116, %fd113, 0dC1AAC5CB6957CC20;
	fma.rn.f64 	%fd118, %fd117, %fd113, 0dC1BC0E2B308774BE;
	fma.rn.f64 	%fd119, %fd118, %fd113, 0dC1C6BA13DCAE7F67;
	fma.rn.f64 	%fd120, %fd119, %fd113, 0dC1CCF33B9C3D120C;
	add.f64 	%fd121, %fd113, 0dC08FF62E0BE189FE;
	fma.rn.f64 	%fd122, %fd121, %fd113, 0dC10074FACE10C93F;
	fma.rn.f64 	%fd123, %fd122, %fd113, 0dC151B662F8D75791;
	fma.rn.f64 	%fd124, %fd123, %fd113, 0dC18EE64AB4D207F7;
	fma.rn.f64 	%fd125, %fd124, %fd113, 0dC1B9051687C9951A;
	fma.rn.f64 	%fd126, %fd125, %fd113, 0dC1D2B866BF0B853D;
	fma.rn.f64 	%fd127, %fd126, %fd113, 0dC1D4E2130E9DC133;
	div.rn.f64 	%fd128, %fd120, %fd127;
	add.f64 	%fd183, %fd113, %fd128;
	bra.uni 	$L__BB1_21;
$L__BB1_9:
	setp.lt.s32 	%p2, %r1, 1073217536;
	@%p2 bra 	$L__BB1_11;
	add.f64 	%fd93, %fd22, 0dC000000000000000;
	fma.rn.f64 	%fd94, %fd93, 0d3E452636124338B3, 0dBE71FA71D78C0EE2;
	fma.rn.f64 	%fd95, %fd94, %fd93, 0d3E8D111F31E61306;
	fma.rn.f64 	%fd96, %fd95, %fd93, 0dBEA0502BBE1B2706;
	fma.rn.f64 	%fd97, %fd96, %fd93, 0d3EB06850B2970292;
	fma.rn.f64 	%fd98, %fd97, %fd93, 0dBEC108474875033D;
	fma.rn.f64 	%fd99, %fd98, %fd93, 0d3ED24ACCC62909DC;
	fma.rn.f64 	%fd100, %fd99, %fd93, 0dBEE3CB25209E63BE;
	fma.rn.f64 	%fd101, %fd100, %fd93, 0d3EF581CBBC8CDC7B;
	fma.rn.f64 	%fd102, %fd101, %fd93, 0dBF078E04B85C7597;
	fma.rn.f64 	%fd103, %fd102, %fd93, 0d3F1A12730CF45051;
	fma.rn.f64 	%fd104, %fd103, %fd93, 0dBF2D3FD354062012;
	fma.rn.f64 	%fd105, %fd104, %fd93, 0d3F40B36B0B4DE323;
	fma.rn.f64 	%fd106, %fd105, %fd93, 0dBF538AC5C6D0317A;
	fma.rn.f64 	%fd107, %fd106, %fd93, 0d3F67ADD6EAAB19FC;
	fma.rn.f64 	%fd108, %fd107, %fd93, 0dBF7E404FC20E4D5B;
	fma.rn.f64 	%fd109, %fd108, %fd93, 0d3F951322AC7DA390;
	fma.rn.f64 	%fd110, %fd109, %fd93, 0dBFB13E001A5578A3;
	fma.rn.f64 	%fd111, %fd110, %fd93, 0d3FD4A34CC4A60FA3;
	fma.rn.f64 	%fd112, %fd111, %fd93, 0d3FDB0EE6072093CF;
	mul.f64 	%fd183, %fd93, %fd112;
	bra.uni 	$L__BB1_21;
$L__BB1_11:
	setp.lt.s32 	%p3, %r1, 1072064102;
	@%p3 bra 	$L__BB1_13;
	mov.f64 	%fd70, 0d3FF0000000000000;
	sub.f64 	%fd71, %fd70, %fd22;
	fma.rn.f64 	%fd72, %fd71, 0d3F881F6D2A4C4310, 0d3FA3EB504359EB88;
	fma.rn.f64 	%fd73, %fd72, %fd71, 0d3FAE35D8DEB06317;
	fma.rn.f64 	%fd74, %fd73, %fd71, 0d3FAED469A8B6ECCE;
	fma.rn.f64 	%fd75, %fd74, %fd71, 0d3FACC1B1C357BEFE;
	fma.rn.f64 	%fd76, %fd75, %fd71, 0d3FAD7154DB67F79F;
	fma.rn.f64 	%fd77, %fd76, %fd71, 0d3FAFCC622CF2F7BB;
	fma.rn.f64 	%fd78, %fd77, %fd71, 0d3FB11747A4D1CC43;
	fma.rn.f64 	%fd79, %fd78, %fd71, 0d3FB24CE16A21B8AC;
	fma.rn.f64 	%fd80, %fd79, %fd71, 0d3FB3B1C21A7BCB00;
	fma.rn.f64 	%fd81, %fd80, %fd71, 0d3FB556723452ED57;
	fma.rn.f64 	%fd82, %fd81, %fd71, 0d3FB748C00891544F;
	fma.rn.f64 	%fd83, %fd82, %fd71, 0d3FB9A0207808CF40;
	fma.rn.f64 	%fd84, %fd83, %fd71, 0d3FBC80673B8AE26B;
	fma.rn.f64 	%fd85, %fd84, %fd71, 0d3FC010B364B7E555;
	fma.rn.f64 	%fd86, %fd85, %fd71, 0d3FC2703A1D239658;
	fma.rn.f64 	%fd87, %fd86, %fd71, 0d3FC5B40CB1137E6E;
	fma.rn.f64 	%fd88, %fd87, %fd71, 0d3FCA8B9C17AC4F03;
	fma.rn.f64 	%fd89, %fd88, %fd71, 0d3FD151322AC7CB52;
	fma.rn.f64 	%fd90, %fd89, %fd71, 0d3FD9A4D55BEAB1D4;
	fma.rn.f64 	%fd91, %fd90, %fd71, 0d3FEA51A6625307D6;
	fma.rn.f64 	%fd92, %fd91, %fd71, 0d3FE2788CFC6FB619;
	mul.f64 	%fd183, %fd71, %fd92;
	bra.uni 	$L__BB1_21;
$L__BB1_13:
	fma.rn.f64 	%fd23, %fd22, 0dBE7844988BFE6590, 0d3EA7B77CEB0625E8;
	fma.rn.f64 	%fd24, %fd23, %fd22, 0dBE998C69C8710CC4;
	fma.rn.f64 	%fd25, %fd24, %fd22, 0dBEF6527A5A11CF6E;
	fma.rn.f64 	%fd26, %fd25, %fd22, 0d3F20EC2950B1B5DE;
	fma.rn.f64 	%fd27, %fd26, %fd22, 0dBF2C4D80C24BA278;
	fma.rn.f64 	%fd28, %fd27, %fd22, 0dBF5315B4E8CC0D09;
	fma.rn.f64 	%fd29, %fd28, %fd22, 0d3F7D917F15D50020;
	fma.rn.f64 	%fd30, %fd29, %fd22, 0dBF83B4ABB41CB6FA;
	fma.rn.f64 	%fd31, %fd30, %fd22, 0dBFA59AF1275B7120;
	fma.rn.f64 	%fd32, %fd31, %fd22, 0d3FC5512321A168A0;
	fma.rn.f64 	%fd33, %fd32, %fd22, 0dBFA5815E8FDCE74C;
	fma.rn.f64 	%fd34, %fd33, %fd22, 0dBFE4FCF4026ADD1A;
	fma.rn.f64 	%fd35, %fd34, %fd22, 0d3FE2788CFC6FB5C8;
	mul.f64 	%fd36, %fd22, %fd35;
	fma.rn.f64 	%fd180, %fd36, %fd22, %fd22;
	{
	.reg .b32 %temp; 
	mov.b64 	{%temp, %r43}, %fd180;
	}
	{
	.reg .b32 %temp; 
	mov.b64 	{%r44, %temp}, %fd180;
	}
	setp.gt.s32 	%p4, %r43, 1048575;
	mov.b32 	%r45, -1023;
	@%p4 bra 	$L__BB1_15;
	mul.f64 	%fd180, %fd180, 0d4350000000000000;
	{
	.reg .b32 %temp; 
	mov.b64 	{%temp, %r43}, %fd180;
	}
	{
	.reg .b32 %temp; 
	mov.b64 	{%r44, %temp}, %fd180;
	}
	mov.b32 	%r45, -1077;
$L__BB1_15:
	add.s32 	%r18, %r43, -1;
	setp.gt.u32 	%p5, %r18, 2146435070;
	@%p5 bra 	$L__BB1_19;
	shr.u32 	%r21, %r43, 20;
	add.s32 	%r46, %r45, %r21;
	and.b32  	%r22, %r43, 1048575;
	or.b32  	%r23, %r22, 1072693248;
	mov.b64 	%fd181, {%r44, %r23};
	setp.lt.u32 	%p7, %r23, 1073127583;
	@%p7 bra 	$L__BB1_18;
	{
	.reg .b32 %temp; 
	mov.b64 	{%r24, %temp}, %fd181;
	}
	{
	.reg .b32 %temp; 
	mov.b64 	{%temp, %r25}, %fd181;
	}
	add.s32 	%r26, %r25, -1048576;
	mov.b64 	%fd181, {%r24, %r26};
	add.s32 	%r46, %r46, 1;
$L__BB1_18:
	add.f64 	%fd38, %fd181, 0dBFF0000000000000;
	add.f64 	%fd39, %fd181, 0d3FF0000000000000;
	rcp.approx.ftz.f64 	%fd40, %fd39;
	neg.f64 	%fd41, %fd39;
	fma.rn.f64 	%fd42, %fd41, %fd40, 0d3FF0000000000000;
	fma.rn.f64 	%fd43, %fd42, %fd42, %fd42;
	fma.rn.f64 	%fd44, %fd43, %fd40, %fd40;
	mul.f64 	%fd45, %fd38, %fd44;
	fma.rn.f64 	%fd46, %fd38, %fd44, %fd45;
	mul.f64 	%fd47, %fd46, %fd46;
	fma.rn.f64 	%fd48, %fd47, 0d3EB1380B3AE80F1E, 0d3ED0EE258B7A8B04;
	fma.rn.f64 	%fd49, %fd48, %fd47, 0d3EF3B2669F02676F;
	fma.rn.f64 	%fd50, %fd49, %fd47, 0d3F1745CBA9AB0956;
	fma.rn.f64 	%fd51, %fd50, %fd47, 0d3F3C71C72D1B5154;
	fma.rn.f64 	%fd52, %fd51, %fd47, 0d3F624924923BE72D;
	fma.rn.f64 	%fd53, %fd52, %fd47, 0d3F8999999999A3C4;
	fma.rn.f64 	%fd54, %fd53, %fd47, 0d3FB5555555555554;
	sub.f64 	%fd55, %fd38, %fd46;
	add.f64 	%fd56, %fd55, %fd55;
	neg.f64 	%fd57, %fd46;
	fma.rn.f64 	%fd58, %fd57, %fd38, %fd56;
	mul.f64 	%fd59, %fd44, %fd58;
	mul.f64 	%fd60, %fd47, %fd54;
	fma.rn.f64 	%fd61, %fd60, %fd46, %fd59;
	xor.b32  	%r27, %r46, -2147483648;
	mov.b32 	%r28, 1127219200;
	mov.b64 	%fd62, {%r27, %r28};
	mov.b32 	%r29, -2147483648;
	mov.b64 	%fd63, {%r29, %r28};
	sub.f64 	%fd64, %fd62, %fd63;
	fma.rn.f64 	%fd65, %fd64, 0d3FE62E42FEFA39EF, %fd46;
	fma.rn.f64 	%fd66, %fd64, 0dBFE62E42FEFA39EF, %fd65;
	sub.f64 	%fd67, %fd66, %fd46;
	sub.f64 	%fd68, %fd61, %fd67;
	fma.rn.f64 	%fd69, %fd64, 0d3C7ABC9E3B39803F, %fd68;
	add.f64 	%fd182, %fd65, %fd69;
	bra.uni 	$L__BB1_20;
$L__BB1_19:
	fma.rn.f64 	%fd37, %fd180, 0d7FF0000000000000, 0d7FF0000000000000;
	{
	.reg .b32 %temp; 
	mov.b64 	{%temp, %r19}, %fd180;
	}
	and.b32  	%r20, %r19, 2147483647;
	setp.eq.s32 	%p6, %r20, 0;
	selp.f64 	%fd182, 0dFFF0000000000000, %fd37, %p6;
$L__BB1_20:
	neg.f64 	%fd183, %fd182;
$L__BB1_21:
	st.param.f64 	[func_retval0], %fd183;
	ret;

}


// ===== COMPILED SASS (sm_100) =====

	.target	sm_100

	.elftype	@"ET_EXEC"


//--------------------- .note.nv.tkinfo           --------------------------
	.section	.note.nv.tkinfo,"",@"SHT_NOTE"
	.sectionflags	@"SHF_NOTE_NV_TKINFO"
	.tkinfo
        /*0018*/ 	.word	0x00000002
        /*0030*/ 	.string	""
        /*0030*/ 	.string	"ptxas"
        /*0030*/ 	.string	"Cuda compilation tools, release 13.0, V13.0.88"
        /*0030*/ 	.string	"Build cuda_13.0.r13.0/compiler.36424714_0"
        /*0030*/ 	.string	"-arch sm_100 -m 64 "



//--------------------- .note.nv.cuinfo           --------------------------
	.section	.note.nv.cuinfo,"",@"SHT_NOTE"
	.sectionflags	@"SHF_NOTE_NV_CUINFO"
        /*0018*/ 	.short	0x0002
        /*001a*/ 	.short	0x0064
        /*001c*/ 	.short	0x0082
	.zero		2


//--------------------- .nv.info                  --------------------------
	.section	.nv.info,"",@"SHT_CUDA_INFO"
	.align	4


	//----- nvinfo : EIATTR_REGCOUNT
	.align		4
        /*0000*/ 	.byte	0x04, 0x2f
        /*0002*/ 	.short	(.L_2 - .L_1)
	.align		4
.L_1:
        /*0004*/ 	.word	index@(_Z10vec_lgammaPdS_j)
        /*0008*/ 	.word	0x00000020


	//----- nvinfo : EIATTR_FRAME_SIZE
	.align		4
.L_2:
        /*000c*/ 	.byte	0x04, 0x11
        /*000e*/ 	.short	(.L_4 - .L_3)
	.align		4
.L_3:
        /*0010*/ 	.word	index@($_Z10vec_lgammaPdS_j$__internal_lgamma_pos)
        /*0014*/ 	.word	0x00000000


	//----- nvinfo : EIATTR_FRAME_SIZE
	.align		4
.L_4:
        /*0018*/ 	.byte	0x04, 0x11
        /*001a*/ 	.short	(.L_6 - .L_5)
	.align		4
.L_5:
        /*001c*/ 	.word	index@($__internal_0_$__cuda_sm20_div_rn_f64_full)
        /*0020*/ 	.word	0x00000000


	//----- nvinfo : EIATTR_FRAME_SIZE
	.align		4
.L_6:
        /*0024*/ 	.byte	0x04, 0x11
        /*0026*/ 	.short	(.L_8 - .L_7)
	.align		4
.L_7:
        /*0028*/ 	.word	index@(_Z10vec_lgammaPdS_j)
        /*002c*/ 	.word	0x00000000


	//----- nvinfo : EIATTR_MIN_STACK_SIZE
	.align		4
.L_8:
        /*0030*/ 	.byte	0x04, 0x12
        /*0032*/ 	.short	(.L_10 - .L_9)
	.align		4
.L_9:
        /*0034*/ 	.word	index@(_Z10vec_lgammaPdS_j)
        /*0038*/ 	.word	0x00000000
.L_10:


//--------------------- .nv.compat                --------------------------
	.section	.nv.compat,"",@"SHT_CUDA_COMPAT_INFO"
	.align	4
        /*0000*/ 	.byte	0x02, 0x09, 0x00, 0x00, 0x02, 0x02, 0x01, 0x00, 0x02, 0x05, 0x05, 0x00, 0x03, 0x07, 0x01, 0x01
        /*0010*/ 	.byte	0x02, 0x03, 0x00, 0x00, 0x02, 0x06, 0x01, 0x00, 0x04, 0x0b, 0x08, 0x00, 0x01, 0x00, 0x00, 0x00
        /*0020*/ 	.byte	0x00, 0x00, 0x00, 0x00


//--------------------- .nv.info._Z10vec_lgammaPdS_j --------------------------
	.section	.nv.info._Z10vec_lgammaPdS_j,"",@"SHT_CUDA_INFO"
	.sectionflags	@""
	.align	4


	//----- nvinfo : EIATTR_CUDA_API_VERSION
	.align		4
        /*0000*/ 	.byte	0x04, 0x37
        /*0002*/ 	.short	(.L_12 - .L_11)
.L_11:
        /*0004*/ 	.word	0x00000082


	//----- nvinfo : EIATTR_KPARAM_INFO
	.align		4
.L_12:
        /*0008*/ 	.byte	0x04, 0x17
        /*000a*/ 	.short	(.L_14 - .L_13)
.L_13:
        /*000c*/ 	.word	0x00000000
        /*0010*/ 	.short	0x0002
        /*0012*/ 	.short	0x0010
        /*0014*/ 	.byte	0x00, 0xf0, 0x11, 0x00


	//----- nvinfo : EIATTR_KPARAM_INFO
	.align		4
.L_14:
        /*0018*/ 	.byte	0x04, 0x17
        /*001a*/ 	.short	(.L_16 - .L_15)
.L_15:
        /*001c*/ 	.word	0x00000000
        /*0020*/ 	.short	0x0001
        /*0022*/ 	.short	0x0008
        /*0024*/ 	.byte	0x00, 0xf5, 0x21, 0x00


	//----- nvinfo : EIATTR_KPARAM_INFO
	.align		4
.L_16:
        /*0028*/ 	.byte	0x04, 0x17
        /*002a*/ 	.short	(.L_18 - .L_17)
.L_17:
        /*002c*/ 	.word	0x00000000
        /*0030*/ 	.short	0x0000
        /*0032*/ 	.short	0x0000
        /*0034*/ 	.byte	0x00, 0xf5, 0x21, 0x00


	//----- nvinfo : EIATTR_SPARSE_MMA_MASK
	.align		4
.L_18:
        /*0038*/ 	.byte	0x03, 0x50
        /*003a*/ 	.short	0x0000


	//----- nvinfo : EIATTR_MAXREG_COUNT
	.align		4
        /*003c*/ 	.byte	0x03, 0x1b
        /*003e*/ 	.short	0x00ff


	//----- nvinfo : EIATTR_MERCURY_ISA_VERSION
	.align		4
        /*0040*/ 	.byte	0x03, 0x5f
        /*0042*/ 	.short	0x0101


	//----- nvinfo : EIATTR_VRC_CTA_INIT_COUNT
	.align		4
        /*0044*/ 	.byte	0x02, 0x4a
	.zero		1
	.zero		1


	//----- nvinfo : EIATTR_EXIT_INSTR_OFFSETS
	.align		4
        /*0048*/ 	.byte	0x04, 0x1c
        /*004a*/ 	.short	(.L_20 - .L_19)


	//   ....[0]....
.L_19:
        /*004c*/ 	.word	0x00000070


	//   ....[1]....
        /*0050*/ 	.word	0x00000c10


	//----- nvinfo : EIATTR_CRS_STACK_SIZE
	.align		4
.L_20:
        /*0054*/ 	.byte	0x04, 0x1e
        /*0056*/ 	.short	(.L_22 - .L_21)
.L_21:
        /*0058*/ 	.word	0x00000000


	//----- nvinfo : EIATTR_CBANK_PARAM_SIZE
	.align		4
.L_22:
        /*005c*/ 	.byte	0x03, 0x19
        /*005e*/ 	.short	0x0014


	//----- nvinfo : EIATTR_PARAM_CBANK
	.align		4
        /*0060*/ 	.byte	0x04, 0x0a
        /*0062*/ 	.short	(.L_24 - .L_23)
	.align		4
.L_23:
        /*0064*/ 	.word	index@(.nv.constant0._Z10vec_lgammaPdS_j)
        /*0068*/ 	.short	0x0380
        /*006a*/ 	.short	0x0014


	//----- nvinfo : EIATTR_SW_WAR
	.align		4
.L_24:
        /*006c*/ 	.byte	0x04, 0x36
        /*006e*/ 	.short	(.L_26 - .L_25)
.L_25:
        /*0070*/ 	.word	0x00000008
.L_26:


//--------------------- .nv.callgraph             --------------------------
	.section	.nv.callgraph,"",@"SHT_CUDA_CALLGRAPH"
	.align	4
	.sectionentsize	8
	.align		4
        /*0000*/ 	.word	0x00000000
	.align		4
        /*0004*/ 	.word	0xffffffff
	.align		4
        /*0008*/ 	.word	0x00000000
	.align		4
        /*000c*/ 	.word	0xfffffffe
	.align		4
        /*0010*/ 	.word	0x00000000
	.align		4
        /*0014*/ 	.word	0xfffffffd
	.align		4
        /*0018*/ 	.word	0x00000000
	.align		4
        /*001c*/ 	.word	0xfffffffc


//--------------------- .nv.constant4             --------------------------
	.section	.nv.constant4,"a",@progbits
	.align	8
	.align		8
.nv.constant4:
        /*0000*/ 	.dword	__cudart_sin_cos_coeffs


//--------------------- .text._Z10vec_lgammaPdS_j --------------------------
	.section	.text._Z10vec_lgammaPdS_j,"ax",@progbits
	.align	128
        .global         _Z10vec_lgammaPdS_j
        .type           _Z10vec_lgammaPdS_j,@function
        .size           _Z10vec_lgammaPdS_j,(.L_x_30 - _Z10vec_lgammaPdS_j)
        .other          _Z10vec_lgammaPdS_j,@"STO_CUDA_ENTRY STV_DEFAULT"
_Z10vec_lgammaPdS_j:
.text._Z10vec_lgammaPdS_j:
[----:B------:R-:W-:Y:S01]  /*0000*/  LDC R1, c[0x0][0x37c] ;  /* 0x0000df00ff017b82 */ /* 0x000fe20000000800 */
[----:B------:R-:W0:Y:S07]  /*0010*/  S2R R3, SR_TID.X ;  /* 0x0000000000037919 */ /* 0x000e2e0000002100 */
[----:B------:R-:W0:Y:S01]  /*0020*/  S2UR UR4, SR_CTAID.X ;  /* 0x00000000000479c3 */ /* 0x000e220000002500 */
[----:B------:R-:W1:Y:S07]  /*0030*/  LDCU UR5, c[0x0][0x390] ;  /* 0x00007200ff0577ac */ /* 0x000e6e0008000800 */
[----:B------:R-:W0:Y:S02]  /*0040*/  LDC R0, c[0x0][0x360] ;  /* 0x0000d800ff007b82 */ /* 0x000e240000000800 */
[----:B0-----:R-:W-:-:S05]  /*0050*/  IMAD R0, R0, UR4, R3 ;  /* 0x0000000400007c24 */ /* 0x001fca000f8e0203 */
[----:B-1----:R-:W-:-:S13]  /*0060*/  ISETP.GE.U32.AND P0, PT, R0, UR5, PT ;  /* 0x0000000500007c0c */ /* 0x002fda000bf06070 */
[----:B------:R-:W-:Y:S05]  /*0070*/  @P0 EXIT ;  /* 0x000000000000094d */ /* 0x000fea0003800000 */
[----:B------:R-:W0:Y:S01]  /*0080*/  LDC.64 R20, c[0x0][0x380] ;  /* 0x0000e000ff147b82 */ /* 0x000e220000000a00 */
[----:B------:R-:W1:Y:S01]  /*0090*/  LDCU.64 UR4, c[0x0][0x358] ;  /* 0x00006b00ff0477ac */ /* 0x000e620008000a00 */
[----:B0-----:R-:W-:-:S06]  /*00a0*/  IMAD.WIDE.U32 R20, R0, 0x8, R20 ;  /* 0x0000000800147825 */ /* 0x001fcc00078e0014 */
[----:B-1----:R-:W2:Y:S01]  /*00b0*/  LDG.E.64 R20, desc[UR4][R20.64] ;  /* 0x0000000414147981 */ /* 0x002ea2000c1e1b00 */
[----:B------:R-:W-:Y:S01]  /*00c0*/  BSSY.RECONVERGENT B0, `(.L_x_0) ;  /* 0x00000b1000007945 */ /* 0x000fe20003800200 */
[----:B--2---:R-:W-:-:S14]  /*00d0*/  DSETP.NAN.AND P0, PT, R20, R20, PT ;  /* 0x000000141400722a */ /* 0x004fdc0003f08000 */
[----:B------:R-:W-:Y:S05]  /*00e0*/  @P0 BRA `(.L_x_1) ;  /* 0x0000000800b40947 */ /* 0x000fea0003800000 */
[----:B------:R-:W-:Y:S01]  /*00f0*/  DADD R6, -RZ, |R20| ;  /* 0x00000000ff067229 */ /* 0x000fe20000000514 */
[----:B------:R-:W-:Y:S01]  /*0100*/  BSSY.RECONVERGENT B1, `(.L_x_2) ;  /* 0x0000003000017945 */ /* 0x000fe20003800200 */
[----:B------:R-:W-:-:S09]  /*0110*/  MOV R3, 0x130 ;  /* 0x0000013000037802 */ /* 0x000fd20000000f00 */
[----:B------:R-:W-:Y:S05]  /*0120*/  CALL.REL.NOINC `($_Z10vec_lgammaPdS_j$__internal_lgamma_pos) ;  /* 0x0000001000447944 */ /* 0x000fea0003c00000 */
[----:B------:R-:W-:Y:S05]  /*0130*/  BSYNC.RECONVERGENT B1 ;  /* 0x0000000000017941 */ /* 0x000fea0003800200 */
.L_x_2:
[----:B------:R-:W-:Y:S01]  /*0140*/  ISETP.GT.AND P0, PT, R21, -0x1, PT ;  /* 0xffffffff1500780c */ /* 0x000fe20003f04270 */
[----:B------:R-:W-:Y:S02]  /*0150*/  IMAD.MOV.U32 R2, RZ, RZ, R4 ;  /* 0x000000ffff027224 */ /* 0x000fe400078e0004 */
[----:B------:R-:W-:-:S10]  /*0160*/  IMAD.MOV.U32 R3, RZ, RZ, R5 ;  /* 0x000000ffff037224 */ /* 0x000fd400078e0005 */
[----:B------:R-:W-:Y:S05]  /*0170*/  @P0 BRA `(.L_x_3) ;  /* 0x0000000800940947 */ /* 0x000fea0003800000 */
[----:B------:R-:W0:Y:S02]  /*0180*/  FRND.F64.TRUNC R2, R6 ;  /* 0x0000000600027313 */ /* 0x000e24000030d800 */
[----:B0-----:R-:W-:Y:S01]  /*0190*/  DSETP.NEU.AND P0, PT, R6, R2, PT ;  /* 0x000000020600722a */ /* 0x001fe20003f0d000 */
[----:B------:R-:W-:Y:S02]  /*01a0*/  IMAD.MOV.U32 R2, RZ, RZ, 0x0 ;  /* 0x00000000ff027424 */ /* 0x000fe400078e00ff */
[----:B------:R-:W-:-:S11]  /*01b0*/  IMAD.MOV.U32 R3, RZ, RZ, 0x7ff00000 ;  /* 0x7ff00000ff037424 */ /* 0x000fd600078e00ff */
[----:B------:R-:W-:Y:S05]  /*01c0*/  @!P0 BRA `(.L_x_3) ;  /* 0x0000000800808947 */ /* 0x000fea0003800000 */
[----:B------:R-:W-:Y:S01]  /*01d0*/  ISETP.GE.AND P0, PT, R7, 0x3c000000, PT ;  /* 0x3c0000000700780c */ /* 0x000fe20003f06270 */
[----:B------:R-:W-:Y:S01]  /*01e0*/  BSSY.RECONVERGENT B1, `(.L_x_4) ;  /* 0x0000043000017945 */ /* 0x000fe20003800200 */
[----:B------:R-:W-:-:S11]  /*01f0*/  IMAD.MOV.U32 R3, RZ, RZ, R7 ;  /* 0x000000ffff037224 */ /* 0x000fd600078e0007 */
[----:B------:R-:W-:Y:S05]  /*0200*/  @!P0 BRA `(.L_x_5) ;  /* 0x0000000400008947 */ /* 0x000fea0003800000 */
[----:B------:R-:W-:Y:S01]  /*0210*/  VIADD R23, R7, 0x100000 ;  /* 0x0010000007177836 */ /* 0x000fe20000000000 */
[----:B------:R-:W0:Y:S01]  /*0220*/  LDCU.64 UR6, c[0x4][URZ] ;  /* 0x01000000ff0677ac */ /* 0x000e220008000a00 */
[----:B------:R-:W-:-:S04]  /*0230*/  IMAD.MOV.U32 R22, RZ, RZ, R6 ;  /* 0x000000ffff167224 */ /* 0x000fc800078e0006 */
[----:B------:R-:W1:Y:S02]  /*0240*/  F2I.S64.F64 R24, R22 ;  /* 0x0000001600187311 */ /* 0x000e640000301900 */
[----:B-1----:R-:W-:-:S05]  /*0250*/  IMAD.SHL.U32 R28, R24, 0x40, RZ ;  /* 0x00000040181c7824 */ /* 0x002fca00078e00ff */
[----:B------:R-:W-:-:S04]  /*0260*/  LOP3.LUT R28, R28, 0x40, RZ, 0xc0, !PT ;  /* 0x000000401c1c7812 */ /* 0x000fc800078ec0ff */
[----:B0-----:R-:W-:-:S05]  /*0270*/  IADD3 R28, P0, PT, R28, UR6, RZ ;  /* 0x000000061c1c7c10 */ /* 0x001fca000ff1e0ff */
[----:B------:R-:W-:-:S05]  /*0280*/  IMAD.X R29, RZ, RZ, UR7, P0 ;  /* 0x00000007ff1d7e24 */ /* 0x000fca00080e06ff */
[----:B------:R-:W2:Y:S04]  /*0290*/  LDG.E.128.CONSTANT R8, desc[UR4][R28.64] ;  /* 0x000000041c087981 */ /* 0x000ea8000c1e9d00 */
[----:B------:R-:W3:Y:S04]  /*02a0*/  LDG.E.128.CONSTANT R12, desc[UR4][R28.64+0x10] ;  /* 0x000010041c0c7981 */ /* 0x000ee8000c1e9d00 */
[----:B------:R-:W4:Y:S01]  /*02b0*/  LDG.E.128.CONSTANT R16, desc[UR4][R28.64+0x20] ;  /* 0x000020041c107981 */ /* 0x000f22000c1e9d00 */
[----:B------:R-:W0:Y:S01]  /*02c0*/  FRND.F64 R26, R22 ;  /* 0x00000016001a7313 */ /* 0x000e220000301800 */
[----:B------:R-:W-:Y:S01]  /*02d0*/  UMOV UR6, 0x33145c07 ;  /* 0x33145c0700067882 */ /* 0x000fe20000000000 */
[----:B------:R-:W-:Y:S01]  /*02e0*/  UMOV UR7, 0x3ca1a626 ;  /* 0x3ca1a62600077882 */ /* 0x000fe20000000000 */
[----:B------:R-:W-:Y:S01]  /*02f0*/  LOP3.LUT R2, R24, 0x1, RZ, 0xc0, !PT ;  /* 0x0000000118027812 */ /* 0x000fe200078ec0ff */
[----:B------:R-:W-:Y:S03]  /*0300*/  BSSY.RECONVERGENT B2, `(.L_x_5) ;  /* 0x0000030000027945 */ /* 0x000fe60003800200 */
[----:B------:R-:W-:-:S02]  /*0310*/  ISETP.NE.U32.AND P0, PT, R2, 0x1, PT ;  /* 0x000000010200780c */ /* 0x000fc40003f05070 */
[----:B------:R-:W-:Y:S02]  /*0320*/  MOV R2, 0x3da8ff83 ;  /* 0x3da8ff8300027802 */ /* 0x000fe40000000f00 */
[----:B------:R-:W-:Y:S01]  /*0330*/  ISETP.NE.U32.AND.EX P0, PT, RZ, RZ, PT, P0 ;  /* 0x000000ffff00720c */ /* 0x000fe20003f05100 */
[----:B0-----:R-:W-:-:S08]  /*0340*/  DFMA R26, R26, -0.5, R6 ;  /* 0xbfe000001a1a782b */ /* 0x001fd00000000006 */
[----:B------:R-:W-:Y:S01]  /*0350*/  DMUL R6, R26, UR6 ;  /* 0x000000061a067c28 */ /* 0x000fe20008000000 */
[----:B------:R-:W-:Y:S01]  /*0360*/  UMOV UR6, 0x54442d18 ;  /* 0x54442d1800067882 */ /* 0x000fe20000000000 */
[----:B------:R-:W-:-:S06]  /*0370*/  UMOV UR7, 0x400921fb ;  /* 0x400921fb00077882 */ /* 0x000fcc0000000000 */
[----:B------:R-:W-:Y:S01]  /*0380*/  DFMA R6, R26, UR6, R6 ;  /* 0x000000061a067c2b */ /* 0x000fe20008000006 */
[----:B------:R-:W-:Y:S01]  /*0390*/  IMAD.MOV.U32 R26, RZ, RZ, 0x20fd8164 ;  /* 0x20fd8164ff1a7424 */ /* 0x000fe200078e00ff */
[----:B------:R-:W-:-:S04]  /*03a0*/  FSEL R27, -R2, 0.11223486810922622681, !P0 ;  /* 0x3de5db65021b7808 */ /* 0x000fc80004000100 */
[----:B------:R-:W-:Y:S02]  /*03b0*/  FSEL R26, R26, -8.06006814911005101289e+34, !P0 ;  /* 0xf9785eba1a1a7808 */ /* 0x000fe40004000000 */
[----:B------:R-:W-:-:S08]  /*03c0*/  DMUL R22, R6, R6 ;  /* 0x0000000606167228 */ /* 0x000fd00000000000 */
[----:B--2---:R-:W-:-:S08]  /*03d0*/  DFMA R8, R22, R26, R8 ;  /* 0x0000001a1608722b */ /* 0x004fd00000000008 */
[----:B------:R-:W-:-:S08]  /*03e0*/  DFMA R8, R22, R8, R10 ;  /* 0x000000081608722b */ /* 0x000fd0000000000a */
[----:B---3--:R-:W-:-:S08]  /*03f0*/  DFMA R8, R22, R8, R12 ;  /* 0x000000081608722b */ /* 0x008fd0000000000c */
[----:B------:R-:W-:-:S08]  /*0400*/  DFMA R8, R22, R8, R14 ;  /* 0x000000081608722b */ /* 0x000fd0000000000e */
[----:B----4-:R-:W-:-:S08]  /*0410*/  DFMA R8, R22, R8, R16 ;  /* 0x000000081608722b */ /* 0x010fd00000000010 */
[----:B------:R-:W-:-:S08]  /*0420*/  DFMA R8, R22, R8, R18 ;  /* 0x000000081608722b */ /* 0x000fd00000000012 */
[-C--:B------:R-:W-:Y:S02]  /*0430*/  DFMA R6, R6, R8.reuse, R6 ;  /* 0x000000080606722b */ /* 0x080fe40000000006 */
[----:B------:R-:W-:-:S10]  /*0440*/  DFMA R8, R22, R8, 1 ;  /* 0x3ff000001608742b */ /* 0x000fd40000000008 */
[----:B------:R-:W-:Y:S02]  /*0450*/  FSEL R8, R8, R6, !P0 ;  /* 0x0000000608087208 */ /* 0x000fe40004000000 */
[----:B------:R-:W-:Y:S02]  /*0460*/  FSEL R9, R9, R7, !P0 ;  /* 0x0000000709097208 */ /* 0x000fe40004000000 */
[----:B------:R-:W-:-:S04]  /*0470*/  LOP3.LUT P0, RZ, R24, 0x2, RZ, 0xc0, !PT ;  /* 0x0000000218ff7812 */ /* 0x000fc8000780c0ff */
[----:B------:R-:W-:-:S10]  /*0480*/  DADD R6, RZ, -R8 ;  /* 0x00000000ff067229 */ /* 0x000fd40000000808 */
[----:B------:R-:W-:Y:S02]  /*0490*/  FSEL R6, R8, R6, !P0 ;  /* 0x0000000608067208 */ /* 0x000fe40004000000 */
[----:B------:R-:W-:-:S06]  /*04a0*/  FSEL R7, R9, R7, !P0 ;  /* 0x0000000709077208 */ /* 0x000fcc0004000000 */
[----:B------:R-:W-:Y:S01]  /*04b0*/  DMUL R12, R20, R6 ;  /* 0x00000006140c7228 */ /* 0x000fe20000000000 */
[----:B------:R-:W-:-:S07]  /*04c0*/  IMAD.MOV.U32 R6, RZ, RZ, 0x1 ;  /* 0x00000001ff067424 */ /* 0x000fce00078e00ff */
[----:B------:R-:W-:-:S06]  /*04d0*/  DADD R8, -RZ, |R12| ;  /* 0x00000000ff087229 */ /* 0x000fcc000000050c */
[----:B------:R-:W0:Y:S02]  /*04e0*/  MUFU.RCP64H R7, R9 ;  /* 0x0000000900077308 */ /* 0x000e240000001800 */
[----:B0-----:R-:W-:-:S08]  /*04f0*/  DFMA R10, -|R12|, R6, 1 ;  /* 0x3ff000000c0a742b */ /* 0x001fd00000000306 */
[----:B------:R-:W-:-:S08]  /*0500*/  DFMA R10, R10, R10, R10 ;  /* 0x0000000a0a0a722b */ /* 0x000fd0000000000a */
[----:B------:R-:W-:-:S08]  /*0510*/  DFMA R10, R6, R10, R6 ;  /* 0x0000000a060a722b */ /* 0x000fd00000000006 */
[----:B------:R-:W-:-:S08]  /*0520*/  DFMA R6, -|R12|, R10, 1 ;  /* 0x3ff000000c06742b */ /* 0x000fd0000000030a */
[----:B------:R-:W-:-:S08]  /*0530*/  DFMA R6, R10, R6, R10 ;  /* 0x000000060a06722b */ /* 0x000fd0000000000a */
[----:B------:R-:W-:-:S08]  /*0540*/  DMUL R10, R6, UR6 ;  /* 0x00000006060a7c28 */ /* 0x000fd00008000000 */
[----:B------:R-:W-:-:S08]  /*0550*/  DFMA R12, -|R12|, R10, UR6 ;  /* 0x000000060c0c7e2b */ /* 0x000fd0000800030a */
[----:B------:R-:W-:-:S10]  /*0560*/  DFMA R6, R6, R12, R10 ;  /* 0x0000000c0606722b */ /* 0x000fd4000000000a */
[----:B------:R-:W-:-:S05]  /*0570*/  FFMA R2, RZ, R9, R7 ;  /* 0x00000009ff027223 */ /* 0x000fca0000000007 */
[----:B------:R-:W-:-:S13]  /*0580*/  FSETP.GT.AND P0, PT, |R2|, 1.469367938527859385e-39, PT ;  /* 0x001000000200780b */ /* 0x000fda0003f04200 */
[----:B------:R-:W-:Y:S05]  /*0590*/  @P0 BRA `(.L_x_6) ;  /* 0x0000000000180947 */ /* 0x000fea0003800000 */
[----:B------:R-:W-:Y:S01]  /*05a0*/  IMAD.MOV.U32 R2, RZ, RZ, 0x54442d18 ;  /* 0x54442d18ff027424 */ /* 0x000fe200078e00ff */
[----:B------:R-:W-:Y:S01]  /*05b0*/  MOV R28, 0x5e0 ;  /* 0x000005e0001c7802 */ /* 0x000fe20000000f00 */
[----:B------:R-:W-:-:S07]  /*05c0*/  IMAD.MOV.U32 R19, RZ, RZ, 0x400921fb ;  /* 0x400921fbff137424 */ /* 0x000fce00078e00ff */
[----:B------:R-:W-:Y:S05]  /*05d0*/  CALL.REL.NOINC `($__internal_0_$__cuda_sm20_div_rn_f64_full) ;  /* 0x0000000400907944 */ /* 0x000fea0003c00000 */
[----:B------:R-:W-:Y:S02]  /*05e0*/  IMAD.MOV.U32 R6, RZ, RZ, R2 ;  /* 0x000000ffff067224 */ /* 0x000fe400078e0002 */
[----:B------:R-:W-:-:S07]  /*05f0*/  IMAD.MOV.U32 R7, RZ, RZ, R11 ;  /* 0x000000ffff077224 */ /* 0x000fce00078e000b */
.L_x_6:
[----:B------:R-:W-:Y:S05]  /*0600*/  BSYNC.RECONVERGENT B2 ;  /* 0x0000000000027941 */ /* 0x000fea0003800200 */
.L_x_5:
[----:B------:R-:W-:Y:S05]  /*0610*/  BSYNC.RECONVERGENT B1 ;  /* 0x0000000000017941 */ /* 0x000fea0003800200 */
.L_x_4:
[----:B------:R-:W-:Y:S01]  /*0620*/  ISETP.GT.AND P0, PT, R7, 0xfffff, PT ;  /* 0x000fffff0700780c */ /* 0x000fe20003f04270 */
[----:B------:R-:W-:Y:S01]  /*0630*/  IMAD.MOV.U32 R9, RZ, RZ, R7 ;  /* 0x000000ffff097224 */ /* 0x000fe200078e0007 */
[----:B------:R-:W-:Y:S01]  /*0640*/  BSSY.RECONVERGENT B1, `(.L_x_7) ;  /* 0x0000051000017945 */ /* 0x000fe20003800200 */
[----:B------:R-:W-:-:S10]  /*0650*/  IMAD.MOV.U32 R8, RZ, RZ, R6 ;  /* 0x000000ffff087224 */ /* 0x000fd400078e0006 */
[----:B------:R-:W-:-:S10]  /*0660*/  @!P0 DMUL R6, R6, 1.80143985094819840000e+16 ;  /* 0x4350000006068828 */ /* 0x000fd40000000000 */
[----:B------:R-:W-:Y:S02]  /*0670*/  @!P0 IMAD.MOV.U32 R9, RZ, RZ, R7 ;  /* 0x000000ffff098224 */ /* 0x000fe400078e0007 */
[----:B------:R-:W-:Y:S02]  /*0680*/  @!P0 IMAD.MOV.U32 R8, RZ, RZ, R6 ;  /* 0x000000ffff088224 */ /* 0x000fe400078e0006 */
[----:B------:R-:W-:-:S05]  /*0690*/  VIADD R2, R9, 0xffffffff ;  /* 0xffffffff09027836 */ /* 0x000fca0000000000 */
[----:B------:R-:W-:Y:S02]  /*06a0*/  ISETP.GT.U32.AND P1, PT, R2, 0x7feffffe, PT ;  /* 0x7feffffe0200780c */ /* 0x000fe40003f24070 */
[----:B------:R-:W-:Y:S01]  /*06b0*/  MOV R2, 0xfffffc01 ;  /* 0xfffffc0100027802 */ /* 0x000fe20000000f00 */
[----:B------:R-:W-:-:S10]  /*06c0*/  @!P0 IMAD.MOV.U32 R2, RZ, RZ, -0x435 ;  /* 0xfffffbcbff028424 */ /* 0x000fd400078e00ff */
[----:B------:R-:W-:Y:S05]  /*06d0*/  @P1 BRA `(.L_x_8) ;  /* 0x0000000400041947 */ /* 0x000fea0003800000 */
[----:B------:R-:W-:Y:S01]  /*06e0*/  LOP3.LUT R6, R9, 0xfffff, RZ, 0xc0, !PT ;  /* 0x000fffff09067812 */ /* 0x000fe200078ec0ff */
[----:B------:R-:W-:Y:S01]  /*06f0*/  IMAD.MOV.U32 R10, RZ, RZ, RZ ;  /* 0x000000ffff0a7224 */ /* 0x000fe200078e00ff */
[----:B------:R-:W-:Y:S01]  /*0700*/  UMOV UR6, 0x3ae80f1e ;  /* 0x3ae80f1e00067882 */ /* 0x000fe20000000000 */
[----:B------:R-:W-:Y:S01]  /*0710*/  IMAD.MOV.U32 R18, RZ, RZ, -0x748574fc ;  /* 0x8b7a8b04ff127424 */ /* 0x000fe200078e00ff */
[----:B------:R-:W-:Y:S01]  /*0720*/  LOP3.LUT R7, R6, 0x3ff00000, RZ, 0xfc, !PT ;  /* 0x3ff0000006077812 */ /* 0x000fe200078efcff */
[----:B------:R-:W-:Y:S01]  /*0730*/  IMAD.MOV.U32 R6, RZ, RZ, R8 ;  /* 0x000000ffff067224 */ /* 0x000fe200078e0008 */
[----:B------:R-:W-:Y:S01]  /*0740*/  UMOV UR7, 0x3eb1380b ;  /* 0x3eb1380b00077882 */ /* 0x000fe20000000000 */
[----:B------:R-:W-:Y:S01]  /*0750*/  IMAD.MOV.U32 R19, RZ, RZ, 0x3ed0ee25 ;  /* 0x3ed0ee25ff137424 */ /* 0x000fe200078e00ff */
[----:B------:R-:W-:Y:S01]  /*0760*/  ISETP.GE.U32.AND P0, PT, R7, 0x3ff6a09f, PT ;  /* 0x3ff6a09f0700780c */ /* 0x000fe20003f06070 */
[----:B------:R-:W-:Y:S01]  /*0770*/  UMOV UR8, 0x80000000 ;  /* 0x8000000000087882 */ /* 0x000fe20000000000 */
[----:B------:R-:W-:Y:S01]  /*0780*/  LEA.HI R2, R9, R2, RZ, 0xc ;  /* 0x0000000209027211 */ /* 0x000fe200078f60ff */
[----:B------:R-:W-:Y:S01]  /*0790*/  UMOV UR9, 0x43300000 ;  /* 0x4330000000097882 */ /* 0x000fe20000000000 */
[----:B------:R-:W-:-:S09]  /*07a0*/  MOV R21, 0x43300000 ;  /* 0x4330000000157802 */ /* 0x000fd20000000f00 */
[----:B------:R-:W-:Y:S02]  /*07b0*/  @P0 VIADD R11, R7, 0xfff00000 ;  /* 0xfff00000070b0836 */ /* 0x000fe40000000000 */
[----:B------:R-:W-:Y:S02]  /*07c0*/  @P0 VIADD R2, R2, 0x1 ;  /* 0x0000000102020836 */ /* 0x000fe40000000000 */
[----:B------:R-:W-:-:S03]  /*07d0*/  @P0 IMAD.MOV.U32 R7, RZ, RZ, R11 ;  /* 0x000000ffff070224 */ /* 0x000fc600078e000b */
[----:B------:R-:W-:-:S03]  /*07e0*/  LOP3.LUT R20, R2, 0x80000000, RZ, 0x3c, !PT ;  /* 0x8000000002147812 */ /* 0x000fc600078e3cff */
[C---:B------:R-:W-:Y:S02]  /*07f0*/  DADD R16, R6.reuse, 1 ;  /* 0x3ff0000006107429 */ /* 0x040fe40000000000 */
[----:B------:R-:W-:-:S04]  /*0800*/  DADD R6, R6, -1 ;  /* 0xbff0000006067429 */ /* 0x000fc80000000000 */
[----:B------:R-:W0:Y:S02]  /*0810*/  MUFU.RCP64H R11, R17 ;  /* 0x00000011000b7308 */ /* 0x000e240000001800 */
[----:B0-----:R-:W-:-:S08]  /*0820*/  DFMA R12, -R16, R10, 1 ;  /* 0x3ff00000100c742b */ /* 0x001fd0000000010a */
[----:B------:R-:W-:-:S08]  /*0830*/  DFMA R12, R12, R12, R12 ;  /* 0x0000000c0c0c722b */ /* 0x000fd0000000000c */
[----:B------:R-:W-:-:S08]  /*0840*/  DFMA R10, R10, R12, R10 ;  /* 0x0000000c0a0a722b */ /* 0x000fd0000000000a */
[----:B------:R-:W-:-:S08]  /*0850*/  DMUL R12, R6, R10 ;  /* 0x0000000a060c7228 */ /* 0x000fd00000000000 */
[----:B------:R-:W-:-:S08]  /*0860*/  DFMA R12, R6, R10, R12 ;  /* 0x0000000a060c722b */ /* 0x000fd0000000000c */
[----:B------:R-:W-:Y:S02]  /*0870*/  DMUL R14, R12, R12 ;  /* 0x0000000c0c0e7228 */ /* 0x000fe40000000000 */
[----:B------:R-:W-:-:S06]  /*0880*/  DADD R8, R6, -R12 ;  /* 0x0000000006087229 */ /* 0x000fcc000000080c */
[----:B------:R-:W-:Y:S01]  /*0890*/  DFMA R16, R14, UR6, R18 ;  /* 0x000000060e107c2b */ /* 0x000fe20008000012 */
[----:B------:R-:W-:Y:S01]  /*08a0*/  UMOV UR6, 0x9f02676f ;  /* 0x9f02676f00067882 */ /* 0x000fe20000000000 */
[----:B------:R-:W-:Y:S01]  /*08b0*/  UMOV UR7, 0x3ef3b266 ;  /* 0x3ef3b26600077882 */ /* 0x000fe20000000000 */
[----:B------:R-:W-:Y:S02]  /*08c0*/  DADD R18, R8, R8 ;  /* 0x0000000008127229 */ /* 0x000fe40000000008 */
[----:B------:R-:W-:Y:S01]  /*08d0*/  DADD R8, R20, -UR8 ;  /* 0x8000000814087e29 */ /* 0x000fe20008000000 */
[----:B------:R-:W-:Y:S01]  /*08e0*/  UMOV UR8, 0xfefa39ef ;  /* 0xfefa39ef00087882 */ /* 0x000fe20000000000 */
[----:B------:R-:W-:Y:S01]  /*08f0*/  UMOV UR9, 0x3fe62e42 ;  /* 0x3fe62e4200097882 */ /* 0x000fe20000000000 */
[----:B------:R-:W-:Y:S01]  /*0900*/  DFMA R16, R14, R16, UR6 ;  /* 0x000000060e107e2b */ /* 0x000fe20008000010 */
[----:B------:R-:W-:Y:S01]  /*0910*/  UMOV UR6, 0xa9ab0956 ;  /* 0xa9ab095600067882 */ /* 0x000fe20000000000 */
[----:B------:R-:W-:Y:S01]  /*0920*/  UMOV UR7, 0x3f1745cb ;  /* 0x3f1745cb00077882 */ /* 0x000fe20000000000 */
[----:B------:R-:W-:-:S02]  /*0930*/  DFMA R18, R6, -R12, R18 ;  /* 0x8000000c0612722b */ /* 0x000fc40000000012 */
[----:B------:R-:W-:-:S03]  /*0940*/  DFMA R6, R8, UR8, R12 ;  /* 0x0000000808067c2b */ /* 0x000fc6000800000c */
[----:B------:R-:W-:Y:S01]  /*0950*/  DFMA R16, R14, R16, UR6 ;  /* 0x000000060e107e2b */ /* 0x000fe20008000010 */
[----:B------:R-:W-:Y:S01]  /*0960*/  UMOV UR6, 0x2d1b5154 ;  /* 0x2d1b515400067882 */ /* 0x000fe20000000000 */
[----:B------:R-:W-:Y:S01]  /*0970*/  UMOV UR7, 0x3f3c71c7 ;  /* 0x3f3c71c700077882 */ /* 0x000fe20000000000 */
[----:B------:R-:W-:-:S05]  /*0980*/  DMUL R18, R10, R18 ;  /* 0x000000120a127228 */ /* 0x000fca0000000000 */
[----:B------:R-:W-:Y:S01]  /*0990*/  DFMA R16, R14, R16, UR6 ;  /* 0x000000060e107e2b */ /* 0x000fe20008000010 */
[----:B------:R-:W-:Y:S01]  /*09a0*/  UMOV UR6, 0x923be72d ;  /* 0x923be72d00067882 */ /* 0x000fe20000000000 */
[----:B------:R-:W-:-:S06]  /*09b0*/  UMOV UR7, 0x3f624924 ;  /* 0x3f62492400077882 */ /* 0x000fcc0000000000 */
        /* <DEDUP_REMOVED lines=8> */
[----:B------:R-:W-:Y:S02]  /*0a40*/  UMOV UR7, 0x3fe62e42 ;  /* 0x3fe62e4200077882 */ /* 0x000fe40000000000 */
[----:B------:R-:W-:Y:S01]  /*0a50*/  DFMA R20, R8, -UR6, R6 ;  /* 0x8000000608147c2b */ /* 0x000fe20008000006 */
[----:B------:R-:W-:Y:S01]  /*0a60*/  UMOV UR6, 0x3b39803f ;  /* 0x3b39803f00067882 */ /* 0x000fe20000000000 */
[----:B------:R-:W-:Y:S02]  /*0a70*/  UMOV UR7, 0x3c7abc9e ;  /* 0x3c7abc9e00077882 */ /* 0x000fe40000000000 */
[----:B------:R-:W-:-:S04]  /*0a80*/  DMUL R16, R14, R16 ;  /* 0x000000100e107228 */ /* 0x000fc80000000000 */
[----:B------:R-:W-:-:S04]  /*0a90*/  DADD R20, -R12, R20 ;  /* 0x000000000c147229 */ /* 0x000fc80000000114 */
[----:B------:R-:W-:-:S08]  /*0aa0*/  DFMA R16, R12, R16, R18 ;  /* 0x000000100c10722b */ /* 0x000fd00000000012 */
[----:B------:R-:W-:-:S08]  /*0ab0*/  DADD R16, R16, -R20 ;  /* 0x0000000010107229 */ /* 0x000fd00000000814 */
[----:B------:R-:W-:-:S08]  /*0ac0*/  DFMA R16, R8, UR6, R16 ;  /* 0x0000000608107c2b */ /* 0x000fd00008000010 */
[----:B------:R-:W-:Y:S01]  /*0ad0*/  DADD R6, R6, R16 ;  /* 0x0000000006067229 */ /* 0x000fe20000000010 */
[----:B------:R-:W-:Y:S10]  /*0ae0*/  BRA `(.L_x_9) ;  /* 0x0000000000187947 */ /* 0x000ff40003800000 */
.L_x_8:
[----:B------:R-:W-:Y:S01]  /*0af0*/  IMAD.MOV.U32 R8, RZ, RZ, 0x0 ;  /* 0x00000000ff087424 */ /* 0x000fe200078e00ff */
[----:B------:R-:W-:Y:S01]  /*0b00*/  LOP3.LUT P0, RZ, R7, 0x7fffffff, RZ, 0xc0, !PT ;  /* 0x7fffffff07ff7812 */ /* 0x000fe2000780c0ff */
[----:B------:R-:W-:-:S06]  /*0b10*/  IMAD.MOV.U32 R9, RZ, RZ, 0x7ff00000 ;  /* 0x7ff00000ff097424 */ /* 0x000fcc00078e00ff */
[----:B------:R-:W-:-:S10]  /*0b20*/  DFMA R8, R6, R8, +INF ;  /* 0x7ff000000608742b */ /* 0x000fd40000000008 */
[----:B------:R-:W-:Y:S02]  /*0b30*/  FSEL R6, R8, RZ, P0 ;  /* 0x000000ff08067208 */ /* 0x000fe40000000000 */
[----:B------:R-:W-:-:S07]  /*0b40*/  FSEL R7, R9, -QNAN , P0 ;  /* 0xfff0000009077808 */ /* 0x000fce0000000000 */
.L_x_9:
[----:B------:R-:W-:Y:S05]  /*0b50*/  BSYNC.RECONVERGENT B1 ;  /* 0x0000000000017941 */ /* 0x000fea0003800200 */
.L_x_7:
[--C-:B------:R-:W-:Y:S01]  /*0b60*/  DADD R4, -R4, R6.reuse ;  /* 0x0000000004047229 */ /* 0x100fe20000000106 */
[----:B------:R-:W-:Y:S01]  /*0b70*/  ISETP.GE.AND P0, PT, R3, 0x3c000000, PT ;  /* 0x3c0000000300780c */ /* 0x000fe20003f06270 */
[----:B------:R-:W-:-:S10]  /*0b80*/  DADD R6, -RZ, -R6 ;  /* 0x00000000ff067229 */ /* 0x000fd40000000906 */
[----:B------:R-:W-:Y:S02]  /*0b90*/  FSEL R2, R6, R4, !P0 ;  /* 0x0000000406027208 */ /* 0x000fe40004000000 */
[----:B------:R-:W-:Y:S01]  /*0ba0*/  FSEL R3, R7, R5, !P0 ;  /* 0x0000000507037208 */ /* 0x000fe20004000000 */
[----:B------:R-:W-:Y:S06]  /*0bb0*/  BRA `(.L_x_3) ;  /* 0x0000000000047947 */ /* 0x000fec0003800000 */
.L_x_1:
[----:B------:R-:W-:-:S11]  /*0bc0*/  DADD R2, R20, R20 ;  /* 0x0000000014027229 */ /* 0x000fd60000000014 */
.L_x_3:
[----:B------:R-:W-:Y:S05]  /*0bd0*/  BSYNC.RECONVERGENT B0 ;  /* 0x0000000000007941 */ /* 0x000fea0003800200 */
.L_x_0:
[----:B------:R-:W0:Y:S02]  /*0be0*/  LDC.64 R4, c[0x0][0x388] ;  /* 0x0000e200ff047b82 */ /* 0x000e240000000a00 */
[----:B0-----:R-:W-:-:S05]  /*0bf0*/  IMAD.WIDE.U32 R4, R0, 0x8, R4 ;  /* 0x0000000800047825 */ /* 0x001fca00078e0004 */
[----:B------:R-:W-:Y:S01]  /*0c00*/  STG.E.64 desc[UR4][R4.64], R2 ;  /* 0x0000000204007986 */ /* 0x000fe2000c101b04 */
[----:B------:R-:W-:Y:S05]  /*0c10*/  EXIT ;  /* 0x000000000000794d */ /* 0x000fea0003800000 */
        .weak           $__internal_0_$__cuda_sm20_div_rn_f64_full
        .type           $__internal_0_$__cuda_sm20_div_rn_f64_full,@function
        .size           $__internal_0_$__cuda_sm20_div_rn_f64_full,($_Z10vec_lgammaPdS_j$__internal_lgamma_pos - $__internal_0_$__cuda_sm20_div_rn_f64_full)
$__internal_0_$__cuda_sm20_div_rn_f64_full:
[C---:B------:R-:W-:Y:S01]  /*0c20*/  FSETP.GEU.AND P0, PT, |R9|.reuse, 1.469367938527859385e-39, PT ;  /* 0x001000000900780b */ /* 0x040fe20003f0e200 */
[--C-:B------:R-:W-:Y:S01]  /*0c30*/  IMAD.MOV.U32 R12, RZ, RZ, R8.reuse ;  /* 0x000000ffff0c7224 */ /* 0x100fe200078e0008 */
[----:B------:R-:W-:Y:S01]  /*0c40*/  LOP3.LUT R14, R9, 0x800fffff, RZ, 0xc0, !PT ;  /* 0x800fffff090e7812 */ /* 0x000fe200078ec0ff */
[----:B------:R-:W-:Y:S01]  /*0c50*/  IMAD.MOV.U32 R13, RZ, RZ, R9 ;  /* 0x000000ffff0d7224 */ /* 0x000fe200078e0009 */
[----:B------:R-:W-:Y:S01]  /*0c60*/  BSSY.RECONVERGENT B4, `(.L_x_10) ;  /* 0x0000057000047945 */ /* 0x000fe20003800200 */
[----:B------:R-:W-:Y:S01]  /*0c70*/  IMAD.MOV.U32 R11, RZ, RZ, R19 ;  /* 0x000000ffff0b7224 */ /* 0x000fe200078e0013 */
[----:B------:R-:W-:Y:S01]  /*0c80*/  LOP3.LUT R15, R14, 0x3ff00000, RZ, 0xfc, !PT ;  /* 0x3ff000000e0f7812 */ /* 0x000fe200078efcff */
[----:B------:R-:W-:Y:S02]  /*0c90*/  IMAD.MOV.U32 R14, RZ, RZ, R8 ;  /* 0x000000ffff0e7224 */ /* 0x000fe400078e0008 */
[----:B------:R-:W-:Y:S01]  /*0ca0*/  IMAD.MOV.U32 R16, RZ, RZ, 0x1 ;  /* 0x00000001ff107424 */ /* 0x000fe200078e00ff */
[C---:B------:R-:W-:Y:S01]  /*0cb0*/  FSETP.GEU.AND P2, PT, |R11|.reuse, 1.469367938527859385e-39, PT ;  /* 0x001000000b00780b */ /* 0x040fe20003f4e200 */
[----:B------:R-:W-:Y:S01]  /*0cc0*/  IMAD.MOV.U32 R10, RZ, RZ, R2 ;  /* 0x000000ffff0a7224 */ /* 0x000fe200078e0002 */
[----:B------:R-:W-:Y:S01]  /*0cd0*/  LOP3.LUT R26, R11, 0x7ff00000, RZ, 0xc0, !PT ;  /* 0x7ff000000b1a7812 */ /* 0x000fe200078ec0ff */
[----:B------:R-:W-:Y:S01]  /*0ce0*/  @!P0 DMUL R14, R12, 8.98846567431157953865e+307 ;  /* 0x7fe000000c0e8828 */ /* 0x000fe20000000000 */
[----:B------:R-:W-:Y:S01]  /*0cf0*/  IMAD.MOV.U32 R8, RZ, RZ, 0x1ca00000 ;  /* 0x1ca00000ff087424 */ /* 0x000fe200078e00ff */
[----:B------:R-:W-:-:S04]  /*0d00*/  LOP3.LUT R2, R9, 0x7ff00000, RZ, 0xc0, !PT ;  /* 0x7ff0000009027812 */ /* 0x000fc800078ec0ff */
[----:B------:R-:W0:Y:S01]  /*0d10*/  MUFU.RCP64H R17, R15 ;  /* 0x0000000f00117308 */ /* 0x000e220000001800 */
[----:B------:R-:W-:-:S03]  /*0d20*/  ISETP.GE.U32.AND P1, PT, R26, R2, PT ;  /* 0x000000021a00720c */ /* 0x000fc60003f26070 */
[----:B------:R-:W-:Y:S01]  /*0d30*/  @!P2 LOP3.LUT R19, R13, 0x7ff00000, RZ, 0xc0, !PT ;  /* 0x7ff000000d13a812 */ /* 0x000fe200078ec0ff */
[----:B------:R-:W-:Y:S01]  /*0d40*/  @!P2 IMAD.MOV.U32 R24, RZ, RZ, RZ ;  /* 0x000000ffff18a224 */ /* 0x000fe200078e00ff */
[----:B------:R-:W-:Y:S02]  /*0d50*/  @!P0 LOP3.LUT R2, R15, 0x7ff00000, RZ, 0xc0, !PT ;  /* 0x7ff000000f028812 */ /* 0x000fe400078ec0ff */
[----:B------:R-:W-:-:S03]  /*0d60*/  @!P2 ISETP.GE.U32.AND P3, PT, R26, R19, PT ;  /* 0x000000131a00a20c */ /* 0x000fc60003f66070 */
[----:B------:R-:W-:Y:S01]  /*0d70*/  VIADD R27, R2, 0xffffffff ;  /* 0xffffffff021b7836 */ /* 0x000fe20000000000 */
[----:B------:R-:W-:-:S04]  /*0d80*/  @!P2 SEL R9, R8, 0x63400000, !P3 ;  /* 0x634000000809a807 */ /* 0x000fc80005800000 */
[----:B------:R-:W-:Y:S01]  /*0d90*/  @!P2 LOP3.LUT R9, R9, 0x80000000, R11, 0xf8, !PT ;  /* 0x800000000909a812 */ /* 0x000fe200078ef80b */
[----:B0-----:R-:W-:-:S03]  /*0da0*/  DFMA R22, R16, -R14, 1 ;  /* 0x3ff000001016742b */ /* 0x001fc6000000080e */
[----:B------:R-:W-:Y:S01]  /*0db0*/  @!P2 LOP3.LUT R25, R9, 0x100000, RZ, 0xfc, !PT ;  /* 0x001000000919a812 */ /* 0x000fe200078efcff */
[----:B------:R-:W-:-:S04]  /*0dc0*/  IMAD.MOV.U32 R9, RZ, RZ, R26 ;  /* 0x000000ffff097224 */ /* 0x000fc800078e001a */
[----:B------:R-:W-:-:S08]  /*0dd0*/  DFMA R22, R22, R22, R22 ;  /* 0x000000161616722b */ /* 0x000fd00000000016 */
[----:B------:R-:W-:Y:S01]  /*0de0*/  DFMA R22, R16, R22, R16 ;  /* 0x000000161016722b */ /* 0x000fe20000000010 */
[----:B------:R-:W-:Y:S02]  /*0df0*/  SEL R17, R8, 0x63400000, !P1 ;  /* 0x6340000008117807 */ /* 0x000fe40004800000 */
[----:B------:R-:W-:Y:S02]  /*0e00*/  MOV R16, R10 ;  /* 0x0000000a00107202 */ /* 0x000fe40000000f00 */
[----:B------:R-:W-:-:S03]  /*0e10*/  LOP3.LUT R17, R17, 0x800fffff, R11, 0xf8, !PT ;  /* 0x800fffff11117812 */ /* 0x000fc600078ef80b */
[----:B------:R-:W-:-:S03]  /*0e20*/  DFMA R18, R22, -R14, 1 ;  /* 0x3ff000001612742b */ /* 0x000fc6000000080e */
[----:B------:R-:W-:-:S05]  /*0e30*/  @!P2 DFMA R16, R16, 2, -R24 ;  /* 0x400000001010a82b */ /* 0x000fca0000000818 */
[----:B------:R-:W-:-:S05]  /*0e40*/  DFMA R18, R22, R18, R22 ;  /* 0x000000121612722b */ /* 0x000fca0000000016 */
[----:B------:R-:W-:-:S03]  /*0e50*/  @!P2 LOP3.LUT R9, R17, 0x7ff00000, RZ, 0xc0, !PT ;  /* 0x7ff000001109a812 */ /* 0x000fc600078ec0ff */
[----:B------:R-:W-:Y:S02]  /*0e60*/  DMUL R22, R18, R16 ;  /* 0x0000001012167228 */ /* 0x000fe40000000000 */
[----:B------:R-:W-:-:S05]  /*0e70*/  VIADD R24, R9, 0xffffffff ;  /* 0xffffffff09187836 */ /* 0x000fca0000000000 */
[----:B------:R-:W-:Y:S01]  /*0e80*/  ISETP.GT.U32.AND P0, PT, R24, 0x7feffffe, PT ;  /* 0x7feffffe1800780c */ /* 0x000fe20003f04070 */
[----:B------:R-:W-:-:S03]  /*0e90*/  DFMA R24, R22, -R14, R16 ;  /* 0x8000000e1618722b */ /* 0x000fc60000000010 */
[----:B------:R-:W-:-:S05]  /*0ea0*/  ISETP.GT.U32.OR P0, PT, R27, 0x7feffffe, P0 ;  /* 0x7feffffe1b00780c */ /* 0x000fca0000704470 */
[----:B------:R-:W-:-:S08]  /*0eb0*/  DFMA R24, R18, R24, R22 ;  /* 0x000000181218722b */ /* 0x000fd00000000016 */
[----:B------:R-:W-:Y:S05]  /*0ec0*/  @P0 BRA `(.L_x_11) ;  /* 0x00000000006c0947 */ /* 0x000fea0003800000 */
[----:B------:R-:W-:-:S04]  /*0ed0*/  LOP3.LUT R9, R13, 0x7ff00000, RZ, 0xc0, !PT ;  /* 0x7ff000000d097812 */ /* 0x000fc800078ec0ff */
[CC--:B------:R-:W-:Y:S02]  /*0ee0*/  VIADDMNMX R2, R26.reuse, -R9.reuse, 0xb9600000, !PT ;  /* 0xb96000001a027446 */ /* 0x0c0fe40007800909 */
[----:B------:R-:W-:Y:S02]  /*0ef0*/  ISETP.GE.U32.AND P0, PT, R26, R9, PT ;  /* 0x000000091a00720c */ /* 0x000fe40003f06070 */
[----:B------:R-:W-:Y:S02]  /*0f00*/  VIMNMX R2, PT, PT, R2, 0x46a00000, PT ;  /* 0x46a0000002027848 */ /* 0x000fe40003fe0100 */
[----:B------:R-:W-:Y:S01]  /*0f10*/  SEL R9, R8, 0x63400000, !P0 ;  /* 0x6340000008097807 */ /* 0x000fe20004000000 */
[----:B------:R-:W-:-:S04]  /*0f20*/  IMAD.MOV.U32 R8, RZ, RZ, RZ ;  /* 0x000000ffff087224 */ /* 0x000fc800078e00ff */
[----:B------:R-:W-:-:S04]  /*0f30*/  IMAD.IADD R2, R2, 0x1, -R9 ;  /* 0x0000000102027824 */ /* 0x000fc800078e0a09 */
[----:B------:R-:W-:-:S06]  /*0f40*/  VIADD R9, R2, 0x7fe00000 ;  /* 0x7fe0000002097836 */ /* 0x000fcc0000000000 */
[----:B------:R-:W-:-:S10]  /*0f50*/  DMUL R18, R24, R8 ;  /* 0x0000000818127228 */ /* 0x000fd40000000000 */
[----:B------:R-:W-:-:S13]  /*0f60*/  FSETP.GTU.AND P0, PT, |R19|, 1.469367938527859385e-39, PT ;  /* 0x001000001300780b */ /* 0x000fda0003f0c200 */
[----:B------:R-:W-:Y:S05]  /*0f70*/  @P0 BRA `(.L_x_12) ;  /* 0x0000000000940947 */ /* 0x000fea0003800000 */
[----:B------:R-:W-:Y:S01]  /*0f80*/  DFMA R14, R24, -R14, R16 ;  /* 0x8000000e180e722b */ /* 0x000fe20000000010 */
[----:B------:R-:W-:-:S09]  /*0f90*/  IMAD.MOV.U32 R10, RZ, RZ, RZ ;  /* 0x000000ffff0a7224 */ /* 0x000fd200078e00ff */
[C---:B------:R-:W-:Y:S02]  /*0fa0*/  FSETP.NEU.AND P0, PT, R15.reuse, RZ, PT ;  /* 0x000000ff0f00720b */ /* 0x040fe40003f0d000 */
[----:B------:R-:W-:-:S04]  /*0fb0*/  LOP3.LUT R13, R15, 0x80000000, R13, 0x48, !PT ;  /* 0x800000000f0d7812 */ /* 0x000fc800078e480d */
[----:B------:R-:W-:-:S07]  /*0fc0*/  LOP3.LUT R11, R13, R9, RZ, 0xfc, !PT ;  /* 0x000000090d0b7212 */ /* 0x000fce00078efcff */
[----:B------:R-:W-:Y:S05]  /*0fd0*/  @!P0 BRA `(.L_x_12) ;  /* 0x00000000007c8947 */ /* 0x000fea0003800000 */
[----:B------:R-:W-:Y:S01]  /*0fe0*/  IMAD.MOV R9, RZ, RZ, -R2 ;  /* 0x000000ffff097224 */ /* 0x000fe200078e0a02 */
[----:B------:R-:W-:Y:S01]  /*0ff0*/  MOV R8, RZ ;  /* 0x000000ff00087202 */ /* 0x000fe20000000f00 */
[----:B------:R-:W-:-:S05]  /*1000*/  DMUL.RP R10, R24, R10 ;  /* 0x0000000a180a7228 */ /* 0x000fca0000008000 */
[----:B------:R-:W-:-:S05]  /*1010*/  DFMA R8, R18, -R8, R24 ;  /* 0x800000081208722b */ /* 0x000fca0000000018 */
[----:B------:R-:W-:Y:S02]  /*1020*/  LOP3.LUT R13, R11, R13, RZ, 0x3c, !PT ;  /* 0x0000000d0b0d7212 */ /* 0x000fe400078e3cff */
[----:B------:R-:W-:-:S04]  /*1030*/  IADD3 R8, PT, PT, -R2, -0x43300000, RZ ;  /* 0xbcd0000002087810 */ /* 0x000fc80007ffe1ff */
[----:B------:R-:W-:-:S04]  /*1040*/  FSETP.NEU.AND P0, PT, |R9|, R8, PT ;  /* 0x000000080900720b */ /* 0x000fc80003f0d200 */
[----:B------:R-:W-:Y:S02]  /*1050*/  FSEL R18, R10, R18, !P0 ;  /* 0x000000120a127208 */ /* 0x000fe40004000000 */
[----:B------:R-:W-:Y:S01]  /*1060*/  FSEL R19, R13, R19, !P0 ;  /* 0x000000130d137208 */ /* 0x000fe20004000000 */
[----:B------:R-:W-:Y:S06]  /*1070*/  BRA `(.L_x_12) ;  /* 0x0000000000547947 */ /* 0x000fec0003800000 */
.L_x_11:
[----:B------:R-:W-:-:S14]  /*1080*/  DSETP.NAN.AND P0, PT, R10, R10, PT ;  /* 0x0000000a0a00722a */ /* 0x000fdc0003f08000 */
[----:B------:R-:W-:Y:S05]  /*1090*/  @P0 BRA `(.L_x_13) ;  /* 0x0000000000440947 */ /* 0x000fea0003800000 */
[----:B------:R-:W-:-:S14]  /*10a0*/  DSETP.NAN.AND P0, PT, R12, R12, PT ;  /* 0x0000000c0c00722a */ /* 0x000fdc0003f08000 */
[----:B------:R-:W-:Y:S05]  /*10b0*/  @P0 BRA `(.L_x_14) ;  /* 0x0000000000300947 */ /* 0x000fea0003800000 */
[----:B------:R-:W-:Y:S01]  /*10c0*/  ISETP.NE.AND P0, PT, R9, R2, PT ;  /* 0x000000020900720c */ /* 0x000fe20003f05270 */
[----:B------:R-:W-:Y:S02]  /*10d0*/  IMAD.MOV.U32 R18, RZ, RZ, 0x0 ;  /* 0x00000000ff127424 */ /* 0x000fe400078e00ff */
[----:B------:R-:W-:-:S10]  /*10e0*/  IMAD.MOV.U32 R19, RZ, RZ, -0x80000 ;  /* 0xfff80000ff137424 */ /* 0x000fd400078e00ff */
[----:B------:R-:W-:Y:S05]  /*10f0*/  @!P0 BRA `(.L_x_12) ;  /* 0x0000000000348947 */ /* 0x000fea0003800000 */
[----:B------:R-:W-:Y:S02]  /*1100*/  ISETP.NE.AND P0, PT, R9, 0x7ff00000, PT ;  /* 0x7ff000000900780c */ /* 0x000fe40003f05270 */
[----:B------:R-:W-:Y:S02]  /*1110*/  LOP3.LUT R19, R11, 0x80000000, R13, 0x48, !PT ;  /* 0x800000000b137812 */ /* 0x000fe400078e480d */
[----:B------:R-:W-:-:S13]  /*1120*/  ISETP.EQ.OR P0, PT, R2, RZ, !P0 ;  /* 0x000000ff0200720c */ /* 0x000fda0004702670 */
[----:B------:R-:W-:Y:S01]  /*1130*/  @P0 LOP3.LUT R2, R19, 0x7ff00000, RZ, 0xfc, !PT ;  /* 0x7ff0000013020812 */ /* 0x000fe200078efcff */
[----:B------:R-:W-:Y:S02]  /*1140*/  @!P0 IMAD.MOV.U32 R18, RZ, RZ, RZ ;  /* 0x000000ffff128224 */ /* 0x000fe400078e00ff */
[----:B------:R-:W-:Y:S02]  /*1150*/  @P0 IMAD.MOV.U32 R18, RZ, RZ, RZ ;  /* 0x000000ffff120224 */ /* 0x000fe400078e00ff */
[----:B------:R-:W-:Y:S01]  /*1160*/  @P0 IMAD.MOV.U32 R19, RZ, RZ, R2 ;  /* 0x000000ffff130224 */ /* 0x000fe200078e0002 */
[----:B------:R-:W-:Y:S06]  /*1170*/  BRA `(.L_x_12) ;  /* 0x0000000000147947 */ /* 0x000fec0003800000 */
.L_x_14:
[----:B------:R-:W-:Y:S01]  /*1180*/  LOP3.LUT R19, R13, 0x80000, RZ, 0xfc, !PT ;  /* 0x000800000d137812 */ /* 0x000fe200078efcff */
[----:B------:R-:W-:Y:S01]  /*1190*/  IMAD.MOV.U32 R18, RZ, RZ, R12 ;  /* 0x000000ffff127224 */ /* 0x000fe200078e000c */
[----:B------:R-:W-:Y:S06]  /*11a0*/  BRA `(.L_x_12) ;  /* 0x0000000000087947 */ /* 0x000fec0003800000 */
.L_x_13:
[----:B------:R-:W-:Y:S01]  /*11b0*/  LOP3.LUT R19, R11, 0x80000, RZ, 0xfc, !PT ;  /* 0x000800000b137812 */ /* 0x000fe200078efcff */
[----:B------:R-:W-:-:S07]  /*11c0*/  IMAD.MOV.U32 R18, RZ, RZ, R10 ;  /* 0x000000ffff127224 */ /* 0x000fce00078e000a */
.L_x_12:
[----:B------:R-:W-:Y:S05]  /*11d0*/  BSYNC.RECONVERGENT B4 ;  /* 0x0000000000047941 */ /* 0x000fea0003800200 */
.L_x_10:
[----:B------:R-:W-:Y:S01]  /*11e0*/  IMAD.MOV.U32 R29, RZ, RZ, 0x0 ;  /* 0x00000000ff1d7424 */ /* 0x000fe200078e00ff */
[----:B------:R-:W-:Y:S01]  /*11f0*/  MOV R8, R18 ;  /* 0x0000001200087202 */ /* 0x000fe20000000f00 */
[----:B------:R-:W-:Y:S02]  /*1200*/  IMAD.MOV.U32 R2, RZ, RZ, R18 ;  /* 0x000000ffff027224 */ /* 0x000fe400078e0012 */
[--C-:B------:R-:W-:Y:S02]  /*1210*/  IMAD.MOV.U32 R11, RZ, RZ, R19.reuse ;  /* 0x000000ffff0b7224 */ /* 0x100fe400078e0013 */
[----:B------:R-:W-:Y:S01]  /*1220*/  IMAD.MOV.U32 R9, RZ, RZ, R19 ;  /* 0x000000ffff097224 */ /* 0x000fe200078e0013 */
[----:B------:R-:W-:Y:S06]  /*1230*/  RET.REL.NODEC R28 `(_Z10vec_lgammaPdS_j) ;  /* 0xffffffec1c707950 */ /* 0x000fec0003c3ffff */
        .type           $_Z10vec_lgammaPdS_j$__internal_lgamma_pos,@function
        .size           $_Z10vec_lgammaPdS_j$__internal_lgamma_pos,(.L_x_30 - $_Z10vec_lgammaPdS_j$__internal_lgamma_pos)
$_Z10vec_lgammaPdS_j$__internal_lgamma_pos:
[----:B------:R-:W-:Y:S01]  /*1240*/  ISETP.GE.AND P0, PT, R7, 0x40080000, PT ;  /* 0x400800000700780c */ /* 0x000fe20003f06270 */
[----:B------:R-:W-:-:S12]  /*1250*/  BSSY.RECONVERGENT B2, `(.L_x_15) ;  /* 0x00001b8000027945 */ /* 0x000fd80003800200 */
[----:B------:R-:W-:Y:S05]  /*1260*/  @!P0 BRA `(.L_x_16) ;  /* 0x0000000800c88947 */ /* 0x000fea0003800000 */
[----:B------:R-:W-:-:S13]  /*1270*/  ISETP.GE.U32.AND P0, PT, R7, 0x40200000, PT ;  /* 0x402000000700780c */ /* 0x000fda0003f06070 */
[----:B------:R-:W-:Y:S05]  /*1280*/  @!P0 BRA `(.L_x_17) ;  /* 0x0000000400ac8947 */ /* 0x000fea0003800000 */
[----:B------:R-:W-:Y:S01]  /*1290*/  ISETP.GT.U32.AND P0, PT, R7, 0x7fefffff, PT ;  /* 0x7fefffff0700780c */ /* 0x000fe20003f04070 */
[----:B------:R-:W-:-:S12]  /*12a0*/  BSSY.RECONVERGENT B3, `(.L_x_18) ;  /* 0x0000046000037945 */ /* 0x000fd80003800200 */
[----:B------:R-:W-:Y:S05]  /*12b0*/  @P0 BRA `(.L_x_19) ;  /* 0x0000000400040947 */ /* 0x000fea0003800000 */
[----:B------:R-:W-:Y:S01]  /*12c0*/  LOP3.LUT R2, R7, 0xfffff, RZ, 0xc0, !PT ;  /* 0x000fffff07027812 */ /* 0x000fe200078ec0ff */
[----:B------:R-:W-:Y:S01]  /*12d0*/  IMAD.MOV.U32 R4, RZ, RZ, R6 ;  /* 0x000000ffff047224 */ /* 0x000fe200078e0006 */
[----:B------:R-:W-:Y:S01]  /*12e0*/  UMOV UR6, 0x3ae80f1e ;  /* 0x3ae80f1e00067882 */ /* 0x000fe20000000000 */
[----:B------:R-:W-:Y:S01]  /*12f0*/  IMAD.MOV.U32 R8, RZ, RZ, RZ ;  /* 0x000000ffff087224 */ /* 0x000fe200078e00ff */
[----:B------:R-:W-:Y:S01]  /*1300*/  LOP3.LUT R5, R2, 0x3ff00000, RZ, 0xfc, !PT ;  /* 0x3ff0000002057812 */ /* 0x000fe200078efcff */
[----:B------:R-:W-:Y:S01]  /*1310*/  IMAD.MOV.U32 R16, RZ, RZ, -0x748574fc ;  /* 0x8b7a8b04ff107424 */ /* 0x000fe200078e00ff */
[----:B------:R-:W-:Y:S01]  /*1320*/  UMOV UR7, 0x3eb1380b ;  /* 0x3eb1380b00077882 */ /* 0x000fe20000000000 */
[----:B------:R-:W-:Y:S01]  /*1330*/  IMAD.MOV.U32 R17, RZ, RZ, 0x3ed0ee25 ;  /* 0x3ed0ee25ff117424 */ /* 0x000fe200078e00ff */
[----:B------:R-:W-:Y:S01]  /*1340*/  ISETP.GE.U32.AND P0, PT, R5, 0x3ff6a09f, PT ;  /* 0x3ff6a09f0500780c */ /* 0x000fe20003f06070 */
[----:B------:R-:W-:Y:S01]  /*1350*/  IMAD.MOV.U32 R23, RZ, RZ, 0x43300000 ;  /* 0x43300000ff177424 */ /* 0x000fe200078e00ff */
[----:B------:R-:W-:Y:S01]  /*1360*/  LEA.HI R22, R7, 0xfffffc01, RZ, 0xc ;  /* 0xfffffc0107167811 */ /* 0x000fe200078f60ff */
[----:B------:R-:W-:Y:S01]  /*1370*/  UMOV UR8, 0x80000000 ;  /* 0x8000000000087882 */ /* 0x000fe20000000000 */
[----:B------:R-:W-:-:S09]  /*1380*/  UMOV UR9, 0x43300000 ;  /* 0x4330000000097882 */ /* 0x000fd20000000000 */
[----:B------:R-:W-:Y:S01]  /*1390*/  @P0 VIADD R9, R5, 0xfff00000 ;  /* 0xfff0000005090836 */ /* 0x000fe20000000000 */
[----:B------:R-:W-:-:S03]  /*13a0*/  @P0 LEA.HI R22, R7, 0xfffffc02, RZ, 0xc ;  /* 0xfffffc0207160811 */ /* 0x000fc600078f60ff */
[----:B------:R-:W-:Y:S01]  /*13b0*/  @P0 IMAD.MOV.U32 R5, RZ, RZ, R9 ;  /* 0x000000ffff050224 */ /* 0x000fe200078e0009 */
[----:B------:R-:W-:-:S05]  /*13c0*/  LOP3.LUT R22, R22, 0x80000000, RZ, 0x3c, !PT ;  /* 0x8000000016167812 */ /* 0x000fca00078e3cff */
        /* <DEDUP_REMOVED lines=13> */
[----:B------:R-:W-:-:S05]  /*14a0*/  DADD R18, R18, R18 ;  /* 0x0000000012127229 */ /* 0x000fca0000000012 */
        /* <DEDUP_REMOVED lines=11> */
[----:B------:R-:W-:Y:S01]  /*1560*/  UMOV UR7, 0x3f899999 ;  /* 0x3f89999900077882 */ /* 0x000fe20000000000 */
[----:B------:R-:W-:Y:S01]  /*1570*/  DADD R14, R22, -UR8 ;  /* 0x80000008160e7e29 */ /* 0x000fe20008000000 */
[----:B------:R-:W-:Y:S01]  /*1580*/  UMOV UR8, 0xfefa39ef ;  /* 0xfefa39ef00087882 */ /* 0x000fe20000000000 */
[----:B------:R-:W-:Y:S01]  /*1590*/  UMOV UR9, 0x3fe62e42 ;  /* 0x3fe62e4200097882 */ /* 0x000fe20000000000 */
[----:B------:R-:W-:Y:S02]  /*15a0*/  DFMA R22, R4, -R10, R18 ;  /* 0x8000000a0416722b */ /* 0x000fe40000000012 */
[----:B------:R-:W-:Y:S01]  /*15b0*/  DFMA R16, R12, R16, UR6 ;  /* 0x000000060c107e2b */ /* 0x000fe20008000010 */
[----:B------:R-:W-:Y:S01]  /*15c0*/  UMOV UR6, 0x55555554 ;  /* 0x5555555400067882 */ /* 0x000fe20000000000 */
[----:B------:R-:W-:Y:S01]  /*15d0*/  UMOV UR7, 0x3fb55555 ;  /* 0x3fb5555500077882 */ /* 0x000fe20000000000 */
[----:B------:R-:W-:-:S03]  /*15e0*/  DFMA R4, R14, UR8, R10 ;  /* 0x000000080e047c2b */ /* 0x000fc6000800000a */
[----:B------:R-:W-:Y:S02]  /*15f0*/  DMUL R22, R8, R22 ;  /* 0x0000001608167228 */ /* 0x000fe40000000000 */
        /* <DEDUP_REMOVED lines=13> */
.L_x_19:
[----:B------:R-:W-:Y:S01]  /*16d0*/  MOV R4, 0x0 ;  /* 0x0000000000047802 */ /* 0x000fe20000000f00 */
[----:B------:R-:W-:-:S06]  /*16e0*/  IMAD.MOV.U32 R5, RZ, RZ, 0x7ff00000 ;  /* 0x7ff00000ff057424 */ /* 0x000fcc00078e00ff */
[----:B------:R-:W-:-:S11]  /*16f0*/  DFMA R4, R6, R4, +INF ;  /* 0x7ff000000604742b */ /* 0x000fd60000000004 */
.L_x_20:
[----:B------:R-:W-:Y:S05]  /*1700*/  BSYNC.RECONVERGENT B3 ;  /* 0x0000000000037941 */ /* 0x000fea0003800200 */
.L_x_18:
[----:B------:R-:W0:Y:S01]  /*1710*/  MUFU.RCP64H R9, R7 ;  /* 0x0000000700097308 */ /* 0x000e220000001800 */
[----:B------:R-:W-:Y:S01]  /*1720*/  IMAD.MOV.U32 R8, RZ, RZ, RZ ;  /* 0x000000ffff087224 */ /* 0x000fe200078e00ff */
[----:B------:R-:W-:Y:S01]  /*1730*/  UMOV UR6, 0x34783f9 ;  /* 0x034783f900067882 */ /* 0x000fe20000000000 */
[----:B------:R-:W-:Y:S01]  /*1740*/  IMAD.MOV.U32 R12, RZ, RZ, -0x6d8c7041 ;  /* 0x92738fbfff0c7424 */ /* 0x000fe200078e00ff */
[----:B------:R-:W-:Y:S01]  /*1750*/  UMOV UR7, 0x3f5ac321 ;  /* 0x3f5ac32100077882 */ /* 0x000fe20000000000 */
[----:B------:R-:W-:Y:S01]  /*1760*/  IMAD.MOV.U32 R13, RZ, RZ, 0x3f4b68b9 ;  /* 0x3f4b68b9ff0d7424 */ /* 0x000fe200078e00ff */
[C---:B------:R-:W-:Y:S01]  /*1770*/  DSETP.NEU.AND P0, PT, R6.reuse, +INF , PT ;  /* 0x7ff000000600742a */ /* 0x040fe20003f0d000 */
[----:B------:R-:W-:Y:S01]  /*1780*/  VIADD R5, R5, 0xfff00000 ;  /* 0xfff0000005057836 */ /* 0x000fe20000000000 */
[----:B0-----:R-:W-:-:S08]  /*1790*/  DFMA R10, -R6, R8, 1 ;  /* 0x3ff00000060a742b */ /* 0x001fd00000000108 */
[----:B------:R-:W-:-:S08]  /*17a0*/  DFMA R10, R10, R10, R10 ;  /* 0x0000000a0a0a722b */ /* 0x000fd0000000000a */
[----:B------:R-:W-:-:S08]  /*17b0*/  DFMA R8, R8, R10, R8 ;  /* 0x0000000a0808722b */ /* 0x000fd00000000008 */
[----:B------:R-:W-:-:S08]  /*17c0*/  DMUL R10, R8, R8 ;  /* 0x00000008080a7228 */ /* 0x000fd00000000000 */
[----:B------:R-:W-:Y:S01]  /*17d0*/  DFMA R12, R10, -UR6, R12 ;  /* 0x800000060a0c7c2b */ /* 0x000fe2000800000c */
[----:B------:R-:W-:Y:S01]  /*17e0*/  UMOV UR6, 0x1e4f7b8c ;  /* 0x1e4f7b8c00067882 */ /* 0x000fe20000000000 */
[----:B------:R-:W-:-:S06]  /*17f0*/  UMOV UR7, 0x3f4380d0 ;  /* 0x3f4380d000077882 */ /* 0x000fcc0000000000 */
[----:B------:R-:W-:Y:S01]  /*1800*/  DFMA R12, R10, R12, -UR6 ;  /* 0x800000060a0c7e2b */ /* 0x000fe2000800000c */
[----:B------:R-:W-:Y:S01]  /*1810*/  UMOV UR6, 0xa29f7264 ;  /* 0xa29f726400067882 */ /* 0x000fe20000000000 */
[----:B------:R-:W-:-:S06]  /*1820*/  UMOV UR7, 0x3f4a019f ;  /* 0x3f4a019f00077882 */ /* 0x000fcc0000000000 */
[----:B------:R-:W-:Y:S01]  /*1830*/  DFMA R12, R10, R12, UR6 ;  /* 0x000000060a0c7e2b */ /* 0x000fe2000800000c */
[----:B------:R-:W-:Y:S01]  /*1840*/  UMOV UR6, 0x16b2acec ;  /* 0x16b2acec00067882 */ /* 0x000fe20000000000 */
[----:B------:R-:W-:-:S06]  /*1850*/  UMOV UR7, 0x3f66c16c ;  /* 0x3f66c16c00077882 */ /* 0x000fcc0000000000 */
[----:B------:R-:W-:Y:S01]  /*1860*/  DFMA R12, R10, R12, -UR6 ;  /* 0x800000060a0c7e2b */ /* 0x000fe2000800000c */
[----:B------:R-:W-:Y:S01]  /*1870*/  UMOV UR6, 0x55555545 ;  /* 0x5555554500067882 */ /* 0x000fe20000000000 */
[----:B------:R-:W-:-:S06]  /*1880*/  UMOV UR7, 0x3fb55555 ;  /* 0x3fb5555500077882 */ /* 0x000fcc0000000000 */
[----:B------:R-:W-:Y:S01]  /*1890*/  DFMA R12, R10, R12, UR6 ;  /* 0x000000060a0c7e2b */ /* 0x000fe2000800000c */
[----:B------:R-:W-:Y:S01]  /*18a0*/  UMOV UR6, 0xc864beae ;  /* 0xc864beae00067882 */ /* 0x000fe20000000000 */
[----:B------:R-:W-:Y:S01]  /*18b0*/  UMOV UR7, 0x3fed67f1 ;  /* 0x3fed67f100077882 */ /* 0x000fe20000000000 */
[----:B------:R-:W-:-:S05]  /*18c0*/  DADD R10, R6, -0.5 ;  /* 0xbfe00000060a7429 */ /* 0x000fca0000000000 */
[----:B------:R-:W-:-:S03]  /*18d0*/  DFMA R12, R8, R12, UR6 ;  /* 0x00000006080c7e2b */ /* 0x000fc6000800000c */
[----:B------:R-:W-:-:S05]  /*18e0*/  DFMA R8, R4, R10, -R6 ;  /* 0x0000000a0408722b */ /* 0x000fca0000000806 */
[----:B------:R-:W-:-:S08]  /*18f0*/  DFMA R12, R4, R10, R12 ;  /* 0x0000000a040c722b */ /* 0x000fd0000000000c */
[----:B------:R-:W-:-:S10]  /*1900*/  DADD R8, R12, R8 ;  /* 0x000000000c087229 */ /* 0x000fd40000000008 */
[----:B------:R-:W-:Y:S02]  /*1910*/  FSEL R4, R8, RZ, P0 ;  /* 0x000000ff08047208 */ /* 0x000fe40000000000 */
[----:B------:R-:W-:Y:S01]  /*1920*/  FSEL R5, R9, +QNAN , P0 ;  /* 0x7ff0000009057808 */ /* 0x000fe20000000000 */
[----:B------:R-:W-:Y:S06]  /*1930*/  BRA `(.L_x_21) ;  /* 0x0000001400247947 */ /* 0x000fec0003800000 */
.L_x_17:
[----:B------:R-:W-:Y:S01]  /*1940*/  DADD R4, R6, -3 ;  /* 0xc008000006047429 */ /* 0x000fe20000000000 */
[----:B------:R-:W-:Y:S01]  /*1950*/  UMOV UR6, 0xbe189fe ;  /* 0x0be189fe00067882 */ /* 0x000fe20000000000 */
[----:B------:R-:W-:Y:S01]  /*1960*/  UMOV UR7, 0x408ff62e ;  /* 0x408ff62e00077882 */ /* 0x000fe20000000000 */
[----:B------:R-:W-:Y:S01]  /*1970*/  IMAD.MOV.U32 R12, RZ, RZ, 0x30207ef3 ;  /* 0x30207ef3ff0c7424 */ /* 0x000fe200078e00ff */
[----:B------:R-:W-:Y:S01]  /*1980*/  BSSY.RECONVERGENT B3, `(.L_x_22) ;  /* 0x000003e000037945 */ /* 0x000fe20003800200 */
[----:B------:R-:W-:-:S03]  /*1990*/  IMAD.MOV.U32 R13, RZ, RZ, 0x41122b77 ;  /* 0x41122b77ff0d7424 */ /* 0x000fc600078e00ff */
[----:B------:R-:W-:Y:S01]  /*19a0*/  DADD R8, R4, -UR6 ;  /* 0x8000000604087e29 */ /* 0x000fe20008000000 */
[----:B------:R-:W-:Y:S01]  /*19b0*/  UMOV UR6, 0xce10c93f ;  /* 0xce10c93f00067882 */ /* 0x000fe20000000000 */
[----:B------:R-:W-:-:S06]  /*19c0*/  UMOV UR7, 0x410074fa ;  /* 0x410074fa00077882 */ /* 0x000fcc0000000000 */
[----:B------:R-:W-:Y:S01]  /*19d0*/  DFMA R8, R4, R8, -UR6 ;  /* 0x8000000604087e2b */ /* 0x000fe20008000008 */
        /* <DEDUP_REMOVED lines=14> */
[C---:B------:R-:W-:Y:S01]  /*1ac0*/  DFMA R10, R4.reuse, R8, -UR6 ;  /* 0x80000006040a7e2b */ /* 0x040fe20008000008 */
[----:B------:R-:W-:Y:S01]  /*1ad0*/  UMOV UR6, 0xbb18fb05 ;  /* 0xbb18fb0500067882 */ /* 0x000fe20000000000 */
[----:B------:R-:W-:Y:S02]  /*1ae0*/  UMOV UR7, 0x40af7040 ;  /* 0x40af704000077882 */ /* 0x000fe40000000000 */
[----:B------:R-:W-:Y:S01]  /*1af0*/  DFMA R8, R4, -UR6, -R12 ;  /* 0x8000000604087c2b */ /* 0x000fe2000800080c */
[----:B------:R-:W-:Y:S01]  /*1b00*/  UMOV UR6, 0xb81de7d0 ;  /* 0xb81de7d000067882 */ /* 0x000fe20000000000 */
[----:B------:R-:W0:Y:S01]  /*1b10*/  MUFU.RCP64H R13, R11 ;  /* 0x0000000b000d7308 */ /* 0x000e220000001800 */
[----:B------:R-:W-:Y:S01]  /*1b20*/  UMOV UR7, 0x41585a0d ;  /* 0x41585a0d00077882 */ /* 0x000fe20000000000 */
[----:B------:R-:W-:-:S04]  /*1b30*/  IMAD.MOV.U32 R12, RZ, RZ, 0x1 ;  /* 0x00000001ff0c7424 */ /* 0x000fc800078e00ff */
[----:B------:R-:W-:Y:S01]  /*1b40*/  DFMA R8, R4, R8, -UR6 ;  /* 0x8000000604087e2b */ /* 0x000fe20008000008 */
[----:B------:R-:W-:Y:S01]  /*1b50*/  UMOV UR6, 0x8ba94677 ;  /* 0x8ba9467700067882 */ /* 0x000fe20000000000 */
[----:B------:R-:W-:-:S06]  /*1b60*/  UMOV UR7, 0x418a992b ;  /* 0x418a992b00077882 */ /* 0x000fcc0000000000 */
[----:B------:R-:W-:Y:S01]  /*1b70*/  DFMA R8, R4, R8, -UR6 ;  /* 0x8000000604087e2b */ /* 0x000fe20008000008 */
[----:B------:R-:W-:Y:S01]  /*1b80*/  UMOV UR6, 0x6957cc20 ;  /* 0x6957cc2000067882 */ /* 0x000fe20000000000 */
[----:B------:R-:W-:Y:S01]  /*1b90*/  UMOV UR7, 0x41aac5cb ;  /* 0x41aac5cb00077882 */ /* 0x000fe20000000000 */
[----:B0-----:R-:W-:-:S05]  /*1ba0*/  DFMA R14, -R10, R12, 1 ;  /* 0x3ff000000a0e742b */ /* 0x001fca000000010c */
[----:B------:R-:W-:Y:S01]  /*1bb0*/  DFMA R8, R4, R8, -UR6 ;  /* 0x8000000604087e2b */ /* 0x000fe20008000008 */
[----:B------:R-:W-:Y:S01]  /*1bc0*/  UMOV UR6, 0x308774be ;  /* 0x308774be00067882 */ /* 0x000fe20000000000 */
[----:B------:R-:W-:Y:S01]  /*1bd0*/  UMOV UR7, 0x41bc0e2b ;  /* 0x41bc0e2b00077882 */ /* 0x000fe20000000000 */
[----:B------:R-:W-:-:S05]  /*1be0*/  DFMA R14, R14, R14, R14 ;  /* 0x0000000e0e0e722b */ /* 0x000fca000000000e */
[----:B------:R-:W-:Y:S01]  /*1bf0*/  DFMA R8, R4, R8, -UR6 ;  /* 0x8000000604087e2b */ /* 0x000fe20008000008 */
[----:B------:R-:W-:Y:S01]  /*1c00*/  UMOV UR6, 0xdcae7f67 ;  /* 0xdcae7f6700067882 */ /* 0x000fe20000000000 */
[----:B------:R-:W-:Y:S01]  /*1c10*/  UMOV UR7, 0x41c6ba13 ;  /* 0x41c6ba1300077882 */ /* 0x000fe20000000000 */
[----:B------:R-:W-:-:S05]  /*1c20*/  DFMA R14, R12, R14, R12 ;  /* 0x0000000e0c0e722b */ /* 0x000fca000000000c */
[----:B------:R-:W-:Y:S01]  /*1c30*/  DFMA R8, R4, R8, -UR6 ;  /* 0x8000000604087e2b */ /* 0x000fe20008000008 */
[----:B------:R-:W-:Y:S01]  /*1c40*/  UMOV UR6, 0x9c3d120c ;  /* 0x9c3d120c00067882 */ /* 0x000fe20000000000 */
[----:B------:R-:W-:Y:S01]  /*1c50*/  UMOV UR7, 0x41ccf33b ;  /* 0x41ccf33b00077882 */ /* 0x000fe20000000000 */
[----:B------:R-:W-:-:S05]  /*1c60*/  DFMA R16, -R10, R14, 1 ;  /* 0x3ff000000a10742b */ /* 0x000fca000000010e */
[----:B------:R-:W-:-:S03]  /*1c70*/  DFMA R12, R4, R8, -UR6 ;  /* 0x80000006040c7e2b */ /* 0x000fc60008000008 */
[----:B------:R-:W-:-:S07]  /*1c80*/  DFMA R16, R14, R16, R14 ;  /* 0x000000100e10722b */ /* 0x000fce000000000e */
[----:B------:R-:W-:Y:S01]  /*1c90*/  FSETP.GEU.AND P1, PT, |R13|, 6.5827683646048100446e-37, PT ;  /* 0x036000000d00780b */ /* 0x000fe20003f2e200 */
[----:B------:R-:W-:-:S08]  /*1ca0*/  DMUL R8, R12, R16 ;  /* 0x000000100c087228 */ /* 0x000fd00000000000 */
[----:B------:R-:W-:-:S08]  /*1cb0*/  DFMA R14, -R10, R8, R12 ;  /* 0x000000080a0e722b */ /* 0x000fd0000000010c */
[----:B------:R-:W-:-:S10]  /*1cc0*/  DFMA R8, R16, R14, R8 ;  /* 0x0000000e1008722b */ /* 0x000fd40000000008 */
[----:B------:R-:W-:-:S05]  /*1cd0*/  FFMA R2, RZ, R11, R9 ;  /* 0x0000000bff027223 */ /* 0x000fca0000000009 */
[----:B------:R-:W-:-:S13]  /*1ce0*/  FSETP.GT.AND P0, PT, |R2|, 1.469367938527859385e-39, PT ;  /* 0x001000000200780b */ /* 0x000fda0003f04200 */
[----:B------:R-:W-:Y:S05]  /*1cf0*/  @P0 BRA P1, `(.L_x_23) ;  /* 0x0000000000180947 */ /* 0x000fea0000800000 */
[----:B------:R-:W-:Y:S01]  /*1d00*/  IMAD.MOV.U32 R2, RZ, RZ, R12 ;  /* 0x000000ffff027224 */ /* 0x000fe200078e000c */
[----:B------:R-:W-:Y:S01]  /*1d10*/  MOV R19, R13 ;  /* 0x0000000d00137202 */ /* 0x000fe20000000f00 */
[----:B------:R-:W-:Y:S01]  /*1d20*/  IMAD.MOV.U32 R8, RZ, RZ, R10 ;  /* 0x000000ffff087224 */ /* 0x000fe200078e000a */
[----:B------:R-:W-:Y:S01]  /*1d30*/  MOV R28, 0x1d60 ;  /* 0x00001d60001c7802 */ /* 0x000fe20000000f00 */
[----:B------:R-:W-:-:S07]  /*1d40*/  IMAD.MOV.U32 R9, RZ, RZ, R11 ;  /* 0x000000ffff097224 */ /* 0x000fce00078e000b */
[----:B------:R-:W-:Y:S05]  /*1d50*/  CALL.REL.NOINC `($__internal_0_$__cuda_sm20_div_rn_f64_full) ;  /* 0xffffffec00b07944 */ /* 0x000fea0003c3ffff */
.L_x_23:
[----:B------:R-:W-:Y:S05]  /*1d60*/  BSYNC.RECONVERGENT B3 ;  /* 0x0000000000037941 */ /* 0x000fea0003800200 */
.L_x_22:
[----:B------:R-:W-:Y:S01]  /*1d70*/  DADD R4, R4, R8 ;  /* 0x0000000004047229 */ /* 0x000fe20000000008 */
[----:B------:R-:W-:Y:S10]  /*1d80*/  BRA `(.L_x_21) ;  /* 0x0000001000107947 */ /* 0x000ff40003800000 */
.L_x_16:
[----:B------:R-:W-:-:S13]  /*1d90*/  ISETP.GE.AND P0, PT, R7, 0x3ff80000, PT ;  /* 0x3ff800000700780c */ /* 0x000fda0003f06270 */
[----:B------:R-:W-:Y:S05]  /*1da0*/  @!P0 BRA `(.L_x_24) ;  /* 0x0000000000f88947 */ /* 0x000fea0003800000 */
[----:B------:R-:W-:Y:S01]  /*1db0*/  DADD R4, R6, -2 ;  /* 0xc000000006047429 */ /* 0x000fe20000000000 */
[----:B------:R-:W-:Y:S01]  /*1dc0*/  IMAD.MOV.U32 R8, RZ, RZ, -0x2873f11e ;  /* 0xd78c0ee2ff087424 */ /* 0x000fe200078e00ff */
[----:B------:R-:W-:Y:S01]  /*1dd0*/  UMOV UR6, 0x124338b3 ;  /* 0x124338b300067882 */ /* 0x000fe20000000000 */
[----:B------:R-:W-:Y:S01]  /*1de0*/  IMAD.MOV.U32 R9, RZ, RZ, 0x3e71fa71 ;  /* 0x3e71fa71ff097424 */ /* 0x000fe200078e00ff */
[----:B------:R-:W-:-:S05]  /*1df0*/  UMOV UR7, 0x3e452636 ;  /* 0x3e45263600077882 */ /* 0x000fca0000000000 */
[----:B------:R-:W-:Y:S01]  /*1e00*/  DFMA R8, R4, UR6, -R8 ;  /* 0x0000000604087c2b */ /* 0x000fe20008000808 */
        /* <DEDUP_REMOVED lines=53> */
[----:B------:R-:W-:-:S08]  /*2160*/  DFMA R8, R4, R8, UR6 ;  /* 0x0000000604087e2b */ /* 0x000fd00008000008 */
[----:B------:R-:W-:Y:S01]  /*2170*/  DMUL R4, R4, R8 ;  /* 0x0000000804047228 */ /* 0x000fe20000000000 */
[----:B------:R-:W-:Y:S10]  /*2180*/  BRA `(.L_x_21) ;  /* 0x0000000c00107947 */ /* 0x000ff40003800000 */
.L_x_24:
[----:B------:R-:W-:-:S13]  /*2190*/  ISETP.GE.AND P0, PT, R7, 0x3fe66666, PT ;  /* 0x3fe666660700780c */ /* 0x000fda0003f06270 */
[----:B------:R-:W-:Y:S05]  /*21a0*/  @!P0 BRA `(.L_x_25) ;  /* 0x0000000400108947 */ /* 0x000fea0003800000 */
[----:B------:R-:W-:Y:S01]  /*21b0*/  DADD R4, -R6, 1 ;  /* 0x3ff0000006047429 */ /* 0x000fe20000000100 */
[----:B------:R-:W-:Y:S01]  /*21c0*/  IMAD.MOV.U32 R8, RZ, RZ, 0x4359eb88 ;  /* 0x4359eb88ff087424 */ /* 0x000fe200078e00ff */
[----:B------:R-:W-:Y:S01]  /*21d0*/  UMOV UR6, 0x2a4c4310 ;  /* 0x2a4c431000067882 */ /* 0x000fe20000000000 */
[----:B------:R-:W-:Y:S01]  /*21e0*/  IMAD.MOV.U32 R9, RZ, RZ, 0x3fa3eb50 ;  /* 0x3fa3eb50ff097424 */ /* 0x000fe200078e00ff */
[----:B------:R-:W-:-:S05]  /*21f0*/  UMOV UR7, 0x3f881f6d ;  /* 0x3f881f6d00077882 */ /* 0x000fca0000000000 */
[----:B------:R-:W-:Y:S01]  /*2200*/  DFMA R8, R4, UR6, R8 ;  /* 0x0000000604087c2b */ /* 0x000fe20008000008 */
        /* <DEDUP_REMOVED lines=62> */
.L_x_25:
[----:B------:R-:W-:Y:S01]  /*25f0*/  IMAD.MOV.U32 R4, RZ, RZ, -0x14f9da18 ;  /* 0xeb0625e8ff047424 */ /* 0x000fe200078e00ff */
[----:B------:R-:W-:Y:S01]  /*2600*/  UMOV UR6, 0x8bfe6590 ;  /* 0x8bfe659000067882 */ /* 0x000fe20000000000 */
[----:B------:R-:W-:Y:S01]  /*2610*/  IMAD.MOV.U32 R5, RZ, RZ, 0x3ea7b77c ;  /* 0x3ea7b77cff057424 */ /* 0x000fe200078e00ff */
[----:B------:R-:W-:-:S05]  /*2620*/  UMOV UR7, 0x3e784498 ;  /* 0x3e78449800077882 */ /* 0x000fca0000000000 */
[----:B------:R-:W-:Y:S01]  /*2630*/  DFMA R4, R6, -UR6, R4 ;  /* 0x8000000606047c2b */ /* 0x000fe20008000004 */
        /* <DEDUP_REMOVED lines=35> */
[----:B------:R-:W-:-:S08]  /*2870*/  DFMA R4, R6, R4, UR6 ;  /* 0x0000000606047e2b */ /* 0x000fd00008000004 */
[----:B------:R-:W-:-:S08]  /*2880*/  DMUL R4, R6, R4 ;  /* 0x0000000406047228 */ /* 0x000fd00000000000 */
[----:B------:R-:W-:-:S10]  /*2890*/  DFMA R4, R6, R4, R6 ;  /* 0x000000040604722b */ /* 0x000fd40000000006 */
[----:B------:R-:W-:Y:S01]  /*28a0*/  ISETP.GT.AND P0, PT, R5, 0xfffff, PT ;  /* 0x000fffff0500780c */ /* 0x000fe20003f04270 */
[----:B------:R-:W-:Y:S01]  /*28b0*/  IMAD.MOV.U32 R8, RZ, RZ, R4 ;  /* 0x000000ffff087224 */ /* 0x000fe200078e0004 */
[----:B------:R-:W-:-:S11]  /*28c0*/  MOV R9, R5 ;  /* 0x0000000500097202 */ /* 0x000fd60000000f00 */
[----:B------:R-:W-:-:S10]  /*28d0*/  @!P0 DMUL R8, R8, 1.80143985094819840000e+16 ;  /* 0x4350000008088828 */ /* 0x000fd40000000000 */
[----:B------:R-:W-:Y:S02]  /*28e0*/  @!P0 IMAD.MOV.U32 R5, RZ, RZ, R9 ;  /* 0x000000ffff058224 */ /* 0x000fe400078e0009 */
[----:B------:R-:W-:Y:S02]  /*28f0*/  @!P0 IMAD.MOV.U32 R4, RZ, RZ, R8 ;  /* 0x000000ffff048224 */ /* 0x000fe400078e0008 */
[----:B------:R-:W-:-:S05]  /*2900*/  VIADD R2, R5, 0xffffffff ;  /* 0xffffffff05027836 */ /* 0x000fca0000000000 */
[----:B------:R-:W-:Y:S01]  /*2910*/  ISETP.GT.U32.AND P1, PT, R2, 0x7feffffe, PT ;  /* 0x7feffffe0200780c */ /* 0x000fe20003f24070 */
[----:B------:R-:W-:Y:S02]  /*2920*/  IMAD.MOV.U32 R2, RZ, RZ, -0x3ff ;  /* 0xfffffc01ff027424 */ /* 0x000fe400078e00ff */
[----:B------:R-:W-:-:S10]  /*2930*/  @!P0 IMAD.MOV.U32 R2, RZ, RZ, -0x435 ;  /* 0xfffffbcbff028424 */ /* 0x000fd400078e00ff */
[----:B------:R-:W-:Y:S05]  /*2940*/  @P1 BRA `(.L_x_26) ;  /* 0x0000000400041947 */ /* 0x000fea0003800000 */
[----:B------:R-:W-:Y:S01]  /*2950*/  LOP3.LUT R8, R5, 0xfffff, RZ, 0xc0, !PT ;  /* 0x000fffff05087812 */ /* 0x000fe200078ec0ff */
[----:B------:R-:W-:Y:S01]  /*2960*/  IMAD.MOV.U32 R10, RZ, RZ, RZ ;  /* 0x000000ffff0a7224 */ /* 0x000fe200078e00ff */
[----:B------:R-:W-:Y:S01]  /*2970*/  MOV R18, 0x8b7a8b04 ;  /* 0x8b7a8b0400127802 */ /* 0x000fe20000000f00 */
[----:B------:R-:W-:Y:S01]  /*2980*/  IMAD.MOV.U32 R19, RZ, RZ, 0x3ed0ee25 ;  /* 0x3ed0ee25ff137424 */ /* 0x000fe200078e00ff */
[----:B------:R-:W-:Y:S01]  /*2990*/  LOP3.LUT R9, R8, 0x3ff00000, RZ, 0xfc, !PT ;  /* 0x3ff0000008097812 */ /* 0x000fe200078efcff */
[----:B------:R-:W-:Y:S01]  /*29a0*/  IMAD.MOV.U32 R8, RZ, RZ, R4 ;  /* 0x000000ffff087224 */ /* 0x000fe200078e0004 */
[----:B------:R-:W-:Y:S01]  /*29b0*/  UMOV UR6, 0x3ae80f1e ;  /* 0x3ae80f1e00067882 */ /* 0x000fe20000000000 */
[----:B------:R-:W-:Y:S01]  /*29c0*/  UMOV UR7, 0x3eb1380b ;  /* 0x3eb1380b00077882 */ /* 0x000fe20000000000 */
[----:B------:R-:W-:Y:S01]  /*29d0*/  ISETP.GE.U32.AND P0, PT, R9, 0x3ff6a09f, PT ;  /* 0x3ff6a09f0900780c */ /* 0x000fe20003f06070 */
[----:B------:R-:W-:Y:S01]  /*29e0*/  IMAD.MOV.U32 R23, RZ, RZ, 0x43300000 ;  /* 0x43300000ff177424 */ /* 0x000fe200078e00ff */
[----:B------:R-:W-:Y:S01]  /*29f0*/  LEA.HI R2, R5, R2, RZ, 0xc ;  /* 0x0000000205027211 */ /* 0x000fe200078f60ff */
[----:B------:R-:W-:Y:S01]  /*2a00*/  UMOV UR8, 0x80000000 ;  /* 0x8000000000087882 */ /* 0x000fe20000000000 */
[----:B------:R-:W-:-:S09]  /*2a10*/  UMOV UR9, 0x43300000 ;  /* 0x4330000000097882 */ /* 0x000fd20000000000 */
        /* <DEDUP_REMOVED lines=52> */
.L_x_26:
[----:B------:R-:W-:Y:S01]  /*2d60*/  IMAD.MOV.U32 R4, RZ, RZ, 0x0 ;  /* 0x00000000ff047424 */ /* 0x000fe200078e00ff */
[----:B------:R-:W-:Y:S01]  /*2d70*/  LOP3.LUT P0, RZ, R9, 0x7fffffff, RZ, 0xc0, !PT ;  /* 0x7fffffff09ff7812 */ /* 0x000fe2000780c0ff */
[----:B------:R-:W-:-:S06]  /*2d80*/  IMAD.MOV.U32 R5, RZ, RZ, 0x7ff00000 ;  /* 0x7ff00000ff057424 */ /* 0x000fcc00078e00ff */
[----:B------:R-:W-:-:S10]  /*2d90*/  DFMA R4, R8, R4, +INF ;  /* 0x7ff000000804742b */ /* 0x000fd40000000004 */
[----:B------:R-:W-:Y:S02]  /*2da0*/  FSEL R4, R4, RZ, P0 ;  /* 0x000000ff04047208 */ /* 0x000fe40000000000 */
[----:B------:R-:W-:-:S07]  /*2db0*/  FSEL R5, R5, -QNAN , P0 ;  /* 0xfff0000005057808 */ /* 0x000fce0000000000 */
.L_x_27:
[----:B------:R-:W-:-:S11]  /*2dc0*/  DADD R4, -RZ, -R4 ;  /* 0x00000000ff047229 */ /* 0x000fd60000000904 */
.L_x_21:
[----:B------:R-:W-:Y:S05]  /*2dd0*/  BSYNC.RECONVERGENT B2 ;  /* 0x0000000000027941 */ /* 0x000fea0003800200 */
.L_x_15:
[----:B------:R-:W-:Y:S02]  /*2de0*/  IMAD.MOV.U32 R2, RZ, RZ, R3 ;  /* 0x000000ffff027224 */ /* 0x000fe400078e0003 */
[----:B------:R-:W-:-:S04]  /*2df0*/  IMAD.MOV.U32 R3, RZ, RZ, 0x0 ;  /* 0x00000000ff037424 */ /* 0x000fc800078e00ff */
[----:B------:R-:W-:Y:S05]  /*2e00*/  RET.REL.NODEC R2 `(_Z10vec_lgammaPdS_j) ;  /* 0xffffffd0027c7950 */ /* 0x000fea0003c3ffff */
.L_x_28:
[----:B------:R-:W-:-:S00]  /*2e10*/  BRA `(.L_x_28) ;  /* 0xfffffffc00fc7947 */ /* 0x000fc0000383ffff */
[----:B------:R-:W-:-:S00]  /*2e20*/  NOP ;  /* 0x0000000000007918 */ /* 0x000fc00000000000 */
        /* <DEDUP_REMOVED lines=13> */
.L_x_30:


//--------------------- .nv.global.init           --------------------------
	.section	.nv.global.init,"aw",@progbits
	.align	16
.nv.global.init:
	.type		__cudart_sin_cos_coeffs,@object
	.size		__cudart_sin_cos_coeffs,(.L_0 - __cudart_sin_cos_coeffs)
__cudart_sin_cos_coeffs:
        /*0000*/ 	.byte	0x46, 0xd2, 0xb0, 0x2c, 0xf1, 0xe5, 0x5a, 0xbe, 0x92, 0xe3, 0xac, 0x69, 0xe3, 0x1d, 0xc7, 0x3e
        /*0010*/ 	.byte	0xa1, 0x62, 0xdb, 0x19, 0xa0, 0x01, 0x2a, 0xbf, 0x18, 0x08, 0x11, 0x11, 0x11, 0x11, 0x81, 0x3f
        /*0020*/ 	.byte	0x54, 0x55, 0x55, 0x55, 0x55, 0x55, 0xc5, 0xbf, 0x00, 0x00, 0x00, 0x00, 0x00, 0x00, 0x00, 0x00
        /*0030*/ 	.byte	0x00, 0x00, 0x00, 0x00, 0x00, 0x00, 0x00, 0x00, 0x64, 0x81, 0xfd, 0x20, 0x83, 0xff, 0xa8, 0xbd
        /*0040*/ 	.byte	0x28, 0x85, 0xef, 0xc1, 0xa7, 0xee, 0x21, 0x3e, 0xd9, 0xe6, 0x06, 0x8e, 0x4f, 0x7e, 0x92, 0xbe
        /*0050*/ 	.byte	0xe9, 0xbc, 0xdd, 0x19, 0xa0, 0x01, 0xfa, 0x3e, 0x47, 0x5d, 0xc1, 0x16, 0x6c, 0xc1, 0x56, 0xbf
        /*0060*/ 	.byte	0x51, 0x55, 0x55, 0x55, 0x55, 0x55, 0xa5, 0x3f, 0x00, 0x00, 0x00, 0x00, 0x00, 0x00, 0xe0, 0xbf
        /*0070*/ 	.byte	0x00, 0x00, 0x00, 0x00, 0x00, 0x00, 0xf0, 0x3f, 0x00, 0x00, 0x00, 0x00, 0x00, 0x00, 0x00, 0x00
.L_0:


//--------------------- .nv.shared.reserved.0     --------------------------
	.section	.nv.shared.reserved.0,"aw",@nobits
	.weak		__nv_reservedSMEM_offset_0_alias
	.size		__nv_reservedSMEM_offset_0_alias, 0, 64
	.other		__nv_reservedSMEM_offset_0_alias,@"STO_CUDA_RESERVED_SHARED STV_DEFAULT"
__nv_reservedSMEM_offset_0_alias:
	.zero		0
	.zero		64


//--------------------- .nv.constant0._Z10vec_lgammaPdS_j --------------------------
	.section	.nv.constant0._Z10vec_lgammaPdS_j,"a",@progbits
	.sectionflags	@""
	.align	4
.nv.constant0._Z10vec_lgammaPdS_j:
	.zero		916


//--------------------- SYMBOLS --------------------------

	.type		.nv.reservedSmem.offset0,@object
	.size		.nv.reservedSmem.offset0,0x4
